	.headerflags	@"EF_CUDA_TEXMODE_UNIFIED EF_CUDA_64BIT_ADDRESS EF_CUDA_ACCELERATORS EF_CUDA_SM90 EF_CUDA_VIRTUAL_SM(EF_CUDA_SM90)"
	.elftype	@"ET_EXEC"


//--------------------- .nv.info                  --------------------------
	.section	.nv.info,"",@"SHT_CUDA_INFO"
	.align	4


	//----- nvinfo : EIATTR_REGCOUNT
	.align		4
        /*0000*/ 	.byte	0x04, 0x2f
        /*0002*/ 	.short	(.L_1 - .L_0)
	.align		4
.L_0:
        /*0004*/ 	.word	index@(triton_poi_fused_max_pool2d_with_indices_15)
        /*0008*/ 	.word	0x00000056


	//----- nvinfo : EIATTR_MIN_STACK_SIZE
	.align		4
.L_1:
        /*000c*/ 	.byte	0x04, 0x12
        /*000e*/ 	.short	(.L_3 - .L_2)
	.align		4
.L_2:
        /*0010*/ 	.word	index@(triton_poi_fused_max_pool2d_with_indices_15)
        /*0014*/ 	.word	0x00000000


	//----- nvinfo : EIATTR_FRAME_SIZE
	.align		4
.L_3:
        /*0018*/ 	.byte	0x04, 0x11
        /*001a*/ 	.short	(.L_5 - .L_4)
	.align		4
.L_4:
        /*001c*/ 	.word	index@(triton_poi_fused_max_pool2d_with_indices_15)
        /*0020*/ 	.word	0x00000000


	//----- nvinfo : EIATTR_MIN_STACK_SIZE
	.align		4
.L_5:
        /*0024*/ 	.byte	0x04, 0x12
        /*0026*/ 	.short	(.L_7 - .L_6)
	.align		4
.L_6:
        /*0028*/ 	.word	index@(triton_poi_fused_max_pool2d_with_indices_15)
        /*002c*/ 	.word	0x00000000
.L_7:


//--------------------- .nv.info.triton_poi_fused_max_pool2d_with_indices_15 --------------------------
	.section	.nv.info.triton_poi_fused_max_pool2d_with_indices_15,"",@"SHT_CUDA_INFO"
	.sectionflags	@""
	.align	4


	//----- nvinfo : EIATTR_CUDA_API_VERSION
	.align		4
        /*0000*/ 	.byte	0x04, 0x37
        /*0002*/ 	.short	(.L_9 - .L_8)
.L_8:
        /*0004*/ 	.word	0x0000007c


	//----- nvinfo : EIATTR_KPARAM_INFO
	.align		4
.L_9:
        /*0008*/ 	.byte	0x04, 0x17
        /*000a*/ 	.short	(.L_11 - .L_10)
.L_10:
        /*000c*/ 	.word	0x00000000
        /*0010*/ 	.short	0x0004
        /*0012*/ 	.short	0x001c
        /*0014*/ 	.byte	0x00, 0xf0, 0x11, 0x00


	//----- nvinfo : EIATTR_KPARAM_INFO
	.align		4
.L_11:
        /*0018*/ 	.byte	0x04, 0x17
        /*001a*/ 	.short	(.L_13 - .L_12)
.L_12:
        /*001c*/ 	.word	0x00000000
        /*0020*/ 	.short	0x0003
        /*0022*/ 	.short	0x0018
        /*0024*/ 	.byte	0x00, 0xf0, 0x11, 0x00


	//----- nvinfo : EIATTR_KPARAM_INFO
	.align		4
.L_13:
        /*0028*/ 	.byte	0x04, 0x17
        /*002a*/ 	.short	(.L_15 - .L_14)
.L_14:
        /*002c*/ 	.word	0x00000000
        /*0030*/ 	.short	0x0002
        /*0032*/ 	.short	0x0010
        /*0034*/ 	.byte	0x00, 0xf4, 0x21, 0x00


	//----- nvinfo : EIATTR_KPARAM_INFO
	.align		4
.L_15:
        /*0038*/ 	.byte	0x04, 0x17
        /*003a*/ 	.short	(.L_17 - .L_16)
.L_16:
        /*003c*/ 	.word	0x00000000
        /*0040*/ 	.short	0x0001
        /*0042*/ 	.short	0x0008
        /*0044*/ 	.byte	0x00, 0xf4, 0x21, 0x00


	//----- nvinfo : EIATTR_KPARAM_INFO
	.align		4
.L_17:
        /*0048*/ 	.byte	0x04, 0x17
        /*004a*/ 	.short	(.L_19 - .L_18)
.L_18:
        /*004c*/ 	.word	0x00000000
        /*0050*/ 	.short	0x0000
        /*0052*/ 	.short	0x0000
        /*0054*/ 	.byte	0x00, 0xf4, 0x21, 0x00


	//----- nvinfo : EIATTR_SPARSE_MMA_MASK
	.align		4
.L_19:
        /*0058*/ 	.byte	0x03, 0x50
        /*005a*/ 	.short	0x0000


	//----- nvinfo : EIATTR_MAXREG_COUNT
	.align		4
        /*005c*/ 	.byte	0x03, 0x1b
        /*005e*/ 	.short	0x00ff


	//----- nvinfo : EIATTR_EXIT_INSTR_OFFSETS
	.align		4
        /*0060*/ 	.byte	0x04, 0x1c
        /*0062*/ 	.short	(.L_21 - .L_20)


	//   ....[0]....
.L_20:
        /*0064*/ 	.word	0x00003010


	//   ....[1]....
        /*0068*/ 	.word	0x00003030


	//----- nvinfo : EIATTR_REQNTID
	.align		4
.L_21:
        /*006c*/ 	.byte	0x04, 0x10
        /*006e*/ 	.short	(.L_23 - .L_22)
.L_22:
        /*0070*/ 	.word	0x00000080
        /*0074*/ 	.word	0x00000001
        /*0078*/ 	.word	0x00000001


	//----- nvinfo : EIATTR_CBANK_PARAM_SIZE
	.align		4
.L_23:
        /*007c*/ 	.byte	0x03, 0x19
        /*007e*/ 	.short	0x0020


	//----- nvinfo : EIATTR_PARAM_CBANK
	.align		4
        /*0080*/ 	.byte	0x04, 0x0a
        /*0082*/ 	.short	(.L_25 - .L_24)
	.align		4
.L_24:
        /*0084*/ 	.word	index@(.nv.constant0.triton_poi_fused_max_pool2d_with_indices_15)
        /*0088*/ 	.short	0x0210
        /*008a*/ 	.short	0x0020


	//----- nvinfo : EIATTR_SW_WAR
	.align		4
.L_25:
        /*008c*/ 	.byte	0x04, 0x36
        /*008e*/ 	.short	(.L_27 - .L_26)
.L_26:
        /*0090*/ 	.word	0x00000008
.L_27:


//--------------------- .nv.callgraph             --------------------------
	.section	.nv.callgraph,"",@"SHT_CUDA_CALLGRAPH"
	.align	4
	.sectionentsize	8
	.align		4
        /*0000*/ 	.word	0x00000000
	.align		4
        /*0004*/ 	.word	0xffffffff
	.align		4
        /*0008*/ 	.word	0x00000000
	.align		4
        /*000c*/ 	.word	0xfffffffe
	.align		4
        /*0010*/ 	.word	0x00000000
	.align		4
        /*0014*/ 	.word	0xfffffffd
	.align		4
        /*0018*/ 	.word	0x00000000
	.align		4
        /*001c*/ 	.word	0xfffffffc


//--------------------- .text.triton_poi_fused_max_pool2d_with_indices_15 --------------------------
	.section	.text.triton_poi_fused_max_pool2d_with_indices_15,"ax",@progbits
	.sectionflags	@"SHF_BARRIERS=1"
	.align	128
        .global         triton_poi_fused_max_pool2d_with_indices_15
        .type           triton_poi_fused_max_pool2d_with_indices_15,@function
        .size           triton_poi_fused_max_pool2d_with_indices_15,(.L_x_1 - triton_poi_fused_max_pool2d_with_indices_15)
        .other          triton_poi_fused_max_pool2d_with_indices_15,@"STO_CUDA_ENTRY STV_DEFAULT"
triton_poi_fused_max_pool2d_with_indices_15:
.text.triton_poi_fused_max_pool2d_with_indices_15:
[----:B------:R-:W0:Y:S01]  /*0000*/  LDC R1, c[0x0][0x28] ;  /* 0x00000a00ff017b82 */ /* 0x000e220000000800 */
[----:B------:R-:W1:Y:S07]  /*0010*/  S2R R19, SR_TID.X ;  /* 0x0000000000137919 */ /* 0x000e6e0000002100 */
[----:B------:R-:W2:Y:S01]  /*0020*/  S2UR UR4, SR_CTAID.Y ;  /* 0x00000000000479c3 */ /* 0x000ea20000002600 */
[----:B------:R-:W-:Y:S02]  /*0030*/  CS2R R24, SRZ ;  /* 0x0000000000187805 */ /* 0x000fe4000001ff00 */
[----:B------:R-:W-:Y:S01]  /*0040*/  CS2R R26, SRZ ;  /* 0x00000000001a7805 */ /* 0x000fe2000001ff00 */
[----:B------:R-:W3:Y:S01]  /*0050*/  S2R R8, SR_CTAID.X ;  /* 0x0000000000087919 */ /* 0x000ee20000002500 */
[----:B------:R-:W-:Y:S01]  /*0060*/  ULDC.64 UR6, c[0x0][0x208] ;  /* 0x0000820000067ab9 */ /* 0x000fe20000000a00 */
[----:B--2---:R-:W-:Y:S01]  /*0070*/  USHF.L.U32 UR4, UR4, 0x5, URZ ;  /* 0x0000000504047899 */ /* 0x004fe2000800063f */
[----:B-1----:R-:W-:-:S04]  /*0080*/  SHF.R.U32.HI R21, RZ, 0x2, R19 ;  /* 0x00000002ff157819 */ /* 0x002fc80000011613 */
[----:B------:R-:W-:-:S04]  /*0090*/  SGXT.U32 R21, R21, 0x5 ;  /* 0x000000051515781a */ /* 0x000fc80000000000 */
[----:B------:R-:W-:-:S05]  /*00a0*/  LOP3.LUT R21, R21, UR4, RZ, 0xfc, !PT ;  /* 0x0000000415157c12 */ /* 0x000fca000f8efcff */
[----:B------:R-:W-:-:S04]  /*00b0*/  IMAD.HI R0, R21, 0x66666667, RZ ;  /* 0x6666666715007827 */ /* 0x000fc800078e02ff */
[----:B------:R-:W-:Y:S01]  /*00c0*/  IMAD.HI R2, R21, 0x51eb851f, RZ ;  /* 0x51eb851f15027827 */ /* 0x000fe200078e02ff */
[----:B------:R-:W-:-:S04]  /*00d0*/  SHF.R.S32.HI R3, RZ, 0x1, R0 ;  /* 0x00000001ff037819 */ /* 0x000fc80000011400 */
[----:B------:R-:W-:Y:S02]  /*00e0*/  SHF.R.U32.HI R5, RZ, 0x1f, R2 ;  /* 0x0000001fff057819 */ /* 0x000fe40000011602 */
[----:B------:R-:W-:Y:S02]  /*00f0*/  LEA.HI R4, R0, R3, RZ, 0x1 ;  /* 0x0000000300047211 */ /* 0x000fe400078f08ff */
[----:B------:R-:W-:Y:S02]  /*0100*/  LEA.HI.SX32 R5, R2, R5, 0x1d ;  /* 0x0000000502057211 */ /* 0x000fe400078feaff */
[----:B------:R-:W1:Y:S01]  /*0110*/  LDC.64 R2, c[0x0][0x210] ;  /* 0x00008400ff027b82 */ /* 0x000e620000000a00 */
[C---:B------:R-:W-:Y:S02]  /*0120*/  IMAD R0, R4.reuse, -0x5, R21 ;  /* 0xfffffffb04007824 */ /* 0x040fe400078e0215 */
[----:B------:R-:W-:-:S04]  /*0130*/  IMAD.HI R6, R4, 0x66666667, RZ ;  /* 0x6666666704067827 */ /* 0x000fc800078e02ff */
[----:B------:R-:W-:Y:S01]  /*0140*/  IMAD R41, R5, 0x48, R0 ;  /* 0x0000004805297824 */ /* 0x000fe200078e0200 */
[----:B------:R-:W-:Y:S01]  /*0150*/  SHF.R.U32.HI R7, RZ, 0x1, R6 ;  /* 0x00000001ff077819 */ /* 0x000fe20000011606 */
[----:B---3--:R-:W-:Y:S02]  /*0160*/  IMAD.SHL.U32 R0, R8, 0x20, RZ ;  /* 0x0000002008007824 */ /* 0x008fe400078e00ff */
[----:B------:R-:W-:Y:S01]  /*0170*/  IMAD.SHL.U32 R5, R19, 0x8, RZ ;  /* 0x0000000813057824 */ /* 0x000fe200078e00ff */
[----:B------:R-:W-:Y:S01]  /*0180*/  LEA.HI R7, R6, R7, RZ, 0x1 ;  /* 0x0000000706077211 */ /* 0x000fe200078f08ff */
[----:B------:R-:W-:-:S03]  /*0190*/  IMAD R41, R41, 0x180, RZ ;  /* 0x0000018029297824 */ /* 0x000fc600078e02ff */
[----:B------:R-:W-:Y:S01]  /*01a0*/  LOP3.LUT R16, R0, 0x18, R5, 0xf8, !PT ;  /* 0x0000001800107812 */ /* 0x000fe200078ef805 */
[----:B------:R-:W-:Y:S02]  /*01b0*/  VIADD R15, R41, 0xc0 ;  /* 0x000000c0290f7836 */ /* 0x000fe40000000000 */
[----:B------:R-:W-:Y:S01]  /*01c0*/  IMAD R29, R7, -0x5, R4 ;  /* 0xfffffffb071d7824 */ /* 0x000fe200078e0204 */
[C---:B------:R-:W-:Y:S01]  /*01d0*/  ISETP.GE.AND P0, PT, R16.reuse, 0xc0, PT ;  /* 0x000000c01000780c */ /* 0x040fe20003f06270 */
[C---:B------:R-:W-:Y:S01]  /*01e0*/  IMAD.IADD R6, R16.reuse, 0x1, R41 ;  /* 0x0000000110067824 */ /* 0x040fe200078e0229 */
[----:B------:R-:W-:Y:S01]  /*01f0*/  CS2R R4, SRZ ;  /* 0x0000000000047805 */ /* 0x000fe2000001ff00 */
[----:B------:R-:W-:Y:S01]  /*0200*/  IMAD.IADD R8, R16, 0x1, R15 ;  /* 0x0000000110087824 */ /* 0x000fe200078e020f */
[----:B------:R-:W-:Y:S01]  /*0210*/  ISETP.LT.AND P0, PT, R21, 0x64, !P0 ;  /* 0x000000641500780c */ /* 0x000fe20004701270 */
[C---:B------:R-:W-:Y:S01]  /*0220*/  IMAD R13, R29.reuse, 0x1200, R6 ;  /* 0x000012001d0d7824 */ /* 0x040fe200078e0206 */
[----:B------:R-:W-:Y:S01]  /*0230*/  CS2R R6, SRZ ;  /* 0x0000000000067805 */ /* 0x000fe2000001ff00 */
[----:B------:R-:W-:-:S02]  /*0240*/  IMAD R23, R29, 0x1200, R8 ;  /* 0x000012001d177824 */ /* 0x000fc400078e0208 */
[----:B-1----:R-:W-:-:S04]  /*0250*/  IMAD.WIDE R12, R13, 0x4, R2 ;  /* 0x000000040d0c7825 */ /* 0x002fc800078e0202 */
[----:B------:R-:W-:-:S04]  /*0260*/  IMAD.WIDE R22, R23, 0x4, R2 ;  /* 0x0000000417167825 */ /* 0x000fc800078e0202 */
[----:B------:R-:W2:Y:S01]  /*0270*/  @P0 LDG.E.EL.128 R24, desc[UR6][R12.64] ;  /* 0x000000060c180981 */ /* 0x000ea2000c2e1d00 */
[----:B------:R-:W-:-:S03]  /*0280*/  VIADD R57, R41, 0x180 ;  /* 0x0000018029397836 */ /* 0x000fc60000000000 */
[----:B------:R-:W2:Y:S01]  /*0290*/  @P0 LDG.E.EL.128 R4, desc[UR6][R22.64] ;  /* 0x0000000616040981 */ /* 0x000ea2000c2e1d00 */
[----:B------:R-:W-:Y:S01]  /*02a0*/  IMAD.IADD R10, R16, 0x1, R57 ;  /* 0x00000001100a7824 */ /* 0x000fe200078e0239 */
[----:B------:R-:W-:-:S03]  /*02b0*/  CS2R R8, SRZ ;  /* 0x0000000000087805 */ /* 0x000fc6000001ff00 */
[----:B------:R-:W-:Y:S01]  /*02c0*/  IMAD R31, R29, 0x1200, R10 ;  /* 0x000012001d1f7824 */ /* 0x000fe200078e020a */
[----:B------:R-:W-:-:S03]  /*02d0*/  CS2R R10, SRZ ;  /* 0x00000000000a7805 */ /* 0x000fc6000001ff00 */
[----:B------:R-:W-:-:S05]  /*02e0*/  IMAD.WIDE R30, R31, 0x4, R2 ;  /* 0x000000041f1e7825 */ /* 0x000fca00078e0202 */
[----:B------:R1:W3:Y:S01]  /*02f0*/  @P0 LDG.E.EL.128 R8, desc[UR6][R30.64] ;  /* 0x000000061e080981 */ /* 0x0002e2000c2e1d00 */
[----:B------:R-:W-:Y:S01]  /*0300*/  VIADD R69, R41, 0x900 ;  /* 0x0000090029457836 */ /* 0x000fe20000000000 */
[----:B--2---:R-:W-:Y:S02]  /*0310*/  FSETP.GT.AND P2, PT, R4, R24, PT ;  /* 0x000000180400720b */ /* 0x004fe40003f44000 */
[----:B------:R-:W-:Y:S02]  /*0320*/  FSETP.GT.AND P4, PT, R6, R26, PT ;  /* 0x0000001a0600720b */ /* 0x000fe40003f84000 */
[----:B------:R-:W-:Y:S02]  /*0330*/  FSETP.GT.AND P5, PT, R5, R25, PT ;  /* 0x000000190500720b */ /* 0x000fe40003fa4000 */
[----:B------:R-:W-:Y:S02]  /*0340*/  FSETP.NAN.AND P1, PT, R4, R4, PT ;  /* 0x000000040400720b */ /* 0x000fe40003f28000 */
[----:B------:R-:W-:-:S02]  /*0350*/  FSETP.GT.AND P3, PT, R7, R27, PT ;  /* 0x0000001b0700720b */ /* 0x000fc40003f64000 */
[----:B------:R-:W-:Y:S02]  /*0360*/  P2R R32, PR, RZ, 0x4 ;  /* 0x00000004ff207803 */ /* 0x000fe40000000000 */
[----:B-1----:R-:W-:Y:S02]  /*0370*/  P2R R30, PR, RZ, 0x8 ;  /* 0x00000008ff1e7803 */ /* 0x002fe40000000000 */
[----:B------:R-:W-:Y:S02]  /*0380*/  @!P2 SEL R4, R4, R24, P1 ;  /* 0x000000180404a207 */ /* 0x000fe40000800000 */
[C---:B------:R-:W-:Y:S02]  /*0390*/  FSETP.NAN.AND P1, PT, R6.reuse, R6, PT ;  /* 0x000000060600720b */ /* 0x040fe40003f28000 */
[----:B------:R-:W-:Y:S02]  /*03a0*/  FSETP.NAN.AND P2, PT, R5, R5, PT ;  /* 0x000000050500720b */ /* 0x000fe40003f48000 */
[----:B------:R-:W-:-:S02]  /*03b0*/  @!P4 SEL R6, R6, R26, P1 ;  /* 0x0000001a0606c207 */ /* 0x000fc40000800000 */
[----:B------:R-:W-:Y:S02]  /*03c0*/  @!P5 SEL R5, R5, R25, P2 ;  /* 0x000000190505d207 */ /* 0x000fe40001000000 */
[----:B---3--:R-:W-:Y:S02]  /*03d0*/  FSETP.NAN.AND P1, PT, R11, R11, PT ;  /* 0x0000000b0b00720b */ /* 0x008fe40003f28000 */
[----:B------:R-:W-:Y:S01]  /*03e0*/  FSETP.NAN.AND P2, PT, R7, R7, PT ;  /* 0x000000070700720b */ /* 0x000fe20003f48000 */
[C---:B------:R-:W-:Y:S02]  /*03f0*/  VIADD R67, R41.reuse, 0x9c0 ;  /* 0x000009c029437836 */ /* 0x040fe40000000000 */
[----:B------:R-:W-:Y:S01]  /*0400*/  VIADD R65, R41, 0xa80 ;  /* 0x00000a8029417836 */ /* 0x000fe20000000000 */
[----:B------:R-:W-:Y:S02]  /*0410*/  @!P3 SEL R7, R7, R27, P2 ;  /* 0x0000001b0707b207 */ /* 0x000fe40001000000 */
[----:B------:R-:W-:-:S02]  /*0420*/  FSETP.GEU.AND P2, PT, R6, R10, PT ;  /* 0x0000000a0600720b */ /* 0x000fc40003f4e000 */
[----:B------:R-:W-:Y:S02]  /*0430*/  FSETP.GEU.AND P3, PT, R7, R11, PT ;  /* 0x0000000b0700720b */ /* 0x000fe40003f6e000 */
[----:B------:R-:W-:Y:S02]  /*0440*/  P2R R36, PR, RZ, 0x4 ;  /* 0x00000004ff247803 */ /* 0x000fe40000000000 */
[----:B------:R-:W-:Y:S02]  /*0450*/  @!P1 SEL R11, R11, R7, !P3 ;  /* 0x000000070b0b9207 */ /* 0x000fe40005800000 */
[----:B------:R-:W-:Y:S01]  /*0460*/  FSETP.NAN.AND P1, PT, R10, R10, PT ;  /* 0x0000000a0a00720b */ /* 0x000fe20003f28000 */
[C---:B------:R-:W-:Y:S02]  /*0470*/  VIADD R63, R41.reuse, 0x1200 ;  /* 0x00001200293f7836 */ /* 0x040fe40000000000 */
[----:B------:R-:W-:Y:S01]  /*0480*/  VIADD R59, R41, 0x12c0 ;  /* 0x000012c0293b7836 */ /* 0x000fe20000000000 */
[----:B------:R-:W-:-:S02]  /*0490*/  LOP3.LUT R50, R16, 0x4, RZ, 0xfc, !PT ;  /* 0x0000000410327812 */ /* 0x000fc400078efcff */
[----:B------:R-:W-:Y:S02]  /*04a0*/  P2R R27, PR, RZ, 0x8 ;  /* 0x00000008ff1b7803 */ /* 0x000fe40000000000 */
[----:B------:R-:W-:Y:S02]  /*04b0*/  P2R R31, PR, RZ, 0x10 ;  /* 0x00000010ff1f7803 */ /* 0x000fe40000000000 */
[----:B------:R-:W-:-:S03]  /*04c0*/  P2R R28, PR, RZ, 0x20 ;  /* 0x00000020ff1c7803 */ /* 0x000fc60000000000 */
[----:B------:R-:W-:Y:S01]  /*04d0*/  @!P1 SEL R10, R10, R6, !P2 ;  /* 0x000000060a0a9207 */ /* 0x000fe20005000000 */
[----:B------:R-:W-:Y:S01]  /*04e0*/  IMAD.IADD R6, R16, 0x1, R69 ;  /* 0x0000000110067824 */ /* 0x000fe200078e0245 */
[-C--:B------:R-:W-:Y:S02]  /*04f0*/  FSETP.NAN.AND P1, PT, R9, R9.reuse, PT ;  /* 0x000000090900720b */ /* 0x080fe40003f28000 */
[----:B------:R-:W-:Y:S01]  /*0500*/  FSETP.GEU.AND P2, PT, R5, R9, PT ;  /* 0x000000090500720b */ /* 0x000fe20003f4e000 */
[----:B------:R-:W-:Y:S01]  /*0510*/  IMAD R13, R29, 0x1200, R6 ;  /* 0x000012001d0d7824 */ /* 0x000fe200078e0206 */
[----:B------:R-:W-:Y:S02]  /*0520*/  CS2R R6, SRZ ;  /* 0x0000000000067805 */ /* 0x000fe4000001ff00 */
[----:B------:R-:W-:Y:S01]  /*0530*/  P2R R33, PR, RZ, 0x4 ;  /* 0x00000004ff217803 */ /* 0x000fe20000000000 */
[----:B------:R-:W-:-:S06]  /*0540*/  IMAD.WIDE R12, R13, 0x4, R2 ;  /* 0x000000040d0c7825 */ /* 0x000fcc00078e0202 */
[----:B------:R-:W-:Y:S02]  /*0550*/  @!P1 SEL R9, R9, R5, !P2 ;  /* 0x0000000509099207 */ /* 0x000fe40005000000 */
[-C--:B------:R-:W-:Y:S02]  /*0560*/  FSETP.NAN.AND P1, PT, R8, R8.reuse, PT ;  /* 0x000000080800720b */ /* 0x080fe40003f28000 */
[----:B------:R-:W-:-:S04]  /*0570*/  FSETP.GEU.AND P2, PT, R4, R8, PT ;  /* 0x000000080400720b */ /* 0x000fc80003f4e000 */
[----:B------:R-:W-:-:S07]  /*0580*/  P2R R34, PR, RZ, 0x4 ;  /* 0x00000004ff227803 */ /* 0x000fce0000000000 */
[----:B------:R-:W-:Y:S02]  /*0590*/  @!P1 SEL R8, R8, R4, !P2 ;  /* 0x0000000408089207 */ /* 0x000fe40005000000 */
[----:B------:R-:W-:-:S06]  /*05a0*/  CS2R R4, SRZ ;  /* 0x0000000000047805 */ /* 0x000fcc000001ff00 */
[----:B------:R-:W2:Y:S02]  /*05b0*/  @P0 LDG.E.EL.128 R4, desc[UR6][R12.64] ;  /* 0x000000060c040981 */ /* 0x000ea4000c2e1d00 */
[-C--:B--2---:R-:W-:Y:S02]  /*05c0*/  FSETP.NAN.AND P1, PT, R4, R4.reuse, PT ;  /* 0x000000040400720b */ /* 0x084fe40003f28000 */
[----:B------:R-:W-:-:S04]  /*05d0*/  FSETP.GEU.AND P2, PT, R8, R4, PT ;  /* 0x000000040800720b */ /* 0x000fc80003f4e000 */
[----:B------:R-:W-:-:S07]  /*05e0*/  P2R R22, PR, RZ, 0x4 ;  /* 0x00000004ff167803 */ /* 0x000fce0000000000 */
[----:B------:R-:W-:Y:S02]  /*05f0*/  @!P1 SEL R4, R4, R8, !P2 ;  /* 0x0000000804049207 */ /* 0x000fe40005000000 */
[-C--:B------:R-:W-:Y:S02]  /*0600*/  FSETP.NAN.AND P1, PT, R5, R5.reuse, PT ;  /* 0x000000050500720b */ /* 0x080fe40003f28000 */
[----:B------:R-:W-:-:S04]  /*0610*/  FSETP.GEU.AND P2, PT, R9, R5, PT ;  /* 0x000000050900720b */ /* 0x000fc80003f4e000 */
[----:B------:R-:W-:-:S07]  /*0620*/  P2R R20, PR, RZ, 0x4 ;  /* 0x00000004ff147803 */ /* 0x000fce0000000000 */
[----:B------:R-:W-:Y:S02]  /*0630*/  @!P1 SEL R5, R5, R9, !P2 ;  /* 0x0000000905059207 */ /* 0x000fe40005000000 */
[----:B------:R-:W-:Y:S02]  /*0640*/  CS2R R8, SRZ ;  /* 0x0000000000087805 */ /* 0x000fe4000001ff00 */
[-C--:B------:R-:W-:Y:S02]  /*0650*/  FSETP.NAN.AND P1, PT, R6, R6.reuse, PT ;  /* 0x000000060600720b */ /* 0x080fe40003f28000 */
[----:B------:R-:W-:-:S04]  /*0660*/  FSETP.GEU.AND P2, PT, R10, R6, PT ;  /* 0x000000060a00720b */ /* 0x000fc80003f4e000 */
[----:B------:R-:W-:-:S07]  /*0670*/  P2R R18, PR, RZ, 0x4 ;  /* 0x00000004ff127803 */ /* 0x000fce0000000000 */
[----:B------:R-:W-:Y:S01]  /*0680*/  @!P1 SEL R6, R6, R10, !P2 ;  /* 0x0000000a06069207 */ /* 0x000fe20005000000 */
[----:B------:R-:W-:Y:S01]  /*0690*/  IMAD.IADD R10, R16, 0x1, R67 ;  /* 0x00000001100a7824 */ /* 0x000fe200078e0243 */
[-C--:B------:R-:W-:Y:S02]  /*06a0*/  FSETP.NAN.AND P1, PT, R7, R7.reuse, PT ;  /* 0x000000070700720b */ /* 0x080fe40003f28000 */
[----:B------:R-:W-:Y:S01]  /*06b0*/  FSETP.GEU.AND P2, PT, R11, R7, PT ;  /* 0x000000070b00720b */ /* 0x000fe20003f4e000 */
[----:B------:R-:W-:-:S03]  /*06c0*/  IMAD R13, R29, 0x1200, R10 ;  /* 0x000012001d0d7824 */ /* 0x000fc600078e020a */
[----:B------:R-:W-:Y:S01]  /*06d0*/  P2R R17, PR, RZ, 0x4 ;  /* 0x00000004ff117803 */ /* 0x000fe20000000000 */
[----:B------:R-:W-:-:S06]  /*06e0*/  IMAD.WIDE R12, R13, 0x4, R2 ;  /* 0x000000040d0c7825 */ /* 0x000fcc00078e0202 */
        /* <DEDUP_REMOVED lines=68> */
[----:B------:R1:W2:Y:S01]  /*0b30*/  @P0 LDG.E.EL.128 R4, desc[UR6][R12.64] ;  /* 0x000000060c040981 */ /* 0x0002a2000c2e1d00 */
[----:B------:R-:W-:Y:S01]  /*0b40*/  IMAD.IADD R52, R50, 0x1, R15 ;  /* 0x0000000132347824 */ /* 0x000fe200078e020f */
[----:B------:R-:W-:-:S03]  /*0b50*/  CS2R R14, SRZ ;  /* 0x00000000000e7805 */ /* 0x000fc6000001ff00 */
[----:B------:R-:W-:-:S04]  /*0b60*/  IMAD R53, R29, 0x1200, R52 ;  /* 0x000012001d357824 */ /* 0x000fc800078e0234 */
[----:B------:R-:W-:Y:S01]  /*0b70*/  IMAD.WIDE R52, R53, 0x4, R2 ;  /* 0x0000000435347825 */ /* 0x000fe200078e0202 */
[----:B-1----:R-:W-:Y:S02]  /*0b80*/  CS2R R12, SRZ ;  /* 0x00000000000c7805 */ /* 0x002fe4000001ff00 */
        /* <DEDUP_REMOVED lines=18> */
[----:B------:R-:W-:-:S05]  /*0cb0*/  IMAD.WIDE R54, R55, 0x4, R2 ;  /* 0x0000000437367825 */ /* 0x000fca00078e0202 */
[----:B------:R-:W2:Y:S01]  /*0cc0*/  @P0 LDG.E.EL.128 R12, desc[UR6][R54.64] ;  /* 0x00000006360c0981 */ /* 0x000ea2000c2e1d00 */
[----:B------:R-:W-:Y:S02]  /*0cd0*/  @!P1 SEL R7, R7, R11, !P2 ;  /* 0x0000000b07079207 */ /* 0x000fe40005000000 */
[----:B------:R-:W-:-:S06]  /*0ce0*/  CS2R R10, SRZ ;  /* 0x00000000000a7805 */ /* 0x000fcc000001ff00 */
[----:B------:R-:W2:Y:S02]  /*0cf0*/  @P0 LDG.E.EL.128 R8, desc[UR6][R52.64] ;  /* 0x0000000634080981 */ /* 0x000ea4000c2e1d00 */
[C---:B--2---:R-:W-:Y:S02]  /*0d00*/  FSETP.GT.AND P2, PT, R8.reuse, R12, PT ;  /* 0x0000000c0800720b */ /* 0x044fe40003f44000 */
[----:B------:R-:W-:Y:S02]  /*0d10*/  FSETP.NAN.AND P1, PT, R8, R8, PT ;  /* 0x000000080800720b */ /* 0x000fe40003f28000 */
[----:B------:R-:W-:-:S09]  /*0d20*/  P2R R49, PR, RZ, 0x4 ;  /* 0x00000004ff317803 */ /* 0x000fd20000000000 */
[----:B------:R-:W-:Y:S02]  /*0d30*/  @!P2 SEL R8, R8, R12, P1 ;  /* 0x0000000c0808a207 */ /* 0x000fe40000800000 */
[C---:B------:R-:W-:Y:S02]  /*0d40*/  FSETP.GT.AND P2, PT, R9.reuse, R13, PT ;  /* 0x0000000d0900720b */ /* 0x040fe40003f44000 */
[----:B------:R-:W-:Y:S02]  /*0d50*/  FSETP.NAN.AND P1, PT, R9, R9, PT ;  /* 0x000000090900720b */ /* 0x000fe40003f28000 */
[----:B------:R-:W-:-:S09]  /*0d60*/  P2R R51, PR, RZ, 0x4 ;  /* 0x00000004ff337803 */ /* 0x000fd20000000000 */
[----:B------:R-:W-:Y:S02]  /*0d70*/  @!P2 SEL R9, R9, R13, P1 ;  /* 0x0000000d0909a207 */ /* 0x000fe40000800000 */
[C---:B------:R-:W-:Y:S02]  /*0d80*/  FSETP.GT.AND P2, PT, R10.reuse, R14, PT ;  /* 0x0000000e0a00720b */ /* 0x040fe40003f44000 */
[----:B------:R-:W-:Y:S02]  /*0d90*/  FSETP.NAN.AND P1, PT, R10, R10, PT ;  /* 0x0000000a0a00720b */ /* 0x000fe40003f28000 */
[----:B------:R-:W-:-:S09]  /*0da0*/  P2R R54, PR, RZ, 0x4 ;  /* 0x00000004ff367803 */ /* 0x000fd20000000000 */
[----:B------:R-:W-:Y:S02]  /*0db0*/  @!P2 SEL R10, R10, R14, P1 ;  /* 0x0000000e0a0aa207 */ /* 0x000fe40000800000 */
[C---:B------:R-:W-:Y:S01]  /*0dc0*/  FSETP.GT.AND P2, PT, R11.reuse, R15, PT ;  /* 0x0000000f0b00720b */ /* 0x040fe20003f44000 */
[----:B------:R-:W-:Y:S01]  /*0dd0*/  IMAD.IADD R14, R50, 0x1, R57 ;  /* 0x00000001320e7824 */ /* 0x000fe200078e0239 */
[----:B------:R-:W-:-:S03]  /*0de0*/  FSETP.NAN.AND P1, PT, R11, R11, PT ;  /* 0x0000000b0b00720b */ /* 0x000fc60003f28000 */
[----:B------:R-:W-:Y:S01]  /*0df0*/  IMAD R53, R29, 0x1200, R14 ;  /* 0x000012001d357824 */ /* 0x000fe200078e020e */
[----:B------:R-:W-:-:S03]  /*0e00*/  CS2R R12, SRZ ;  /* 0x00000000000c7805 */ /* 0x000fc6000001ff00 */
[----:B------:R-:W-:-:S04]  /*0e10*/  IMAD.WIDE R52, R53, 0x4, R2 ;  /* 0x0000000435347825 */ /* 0x000fc800078e0202 */
[----:B------:R-:W-:Y:S02]  /*0e20*/  @!P2 SEL R11, R11, R15, P1 ;  /* 0x0000000f0b0ba207 */ /* 0x000fe40000800000 */
[----:B------:R-:W-:-:S06]  /*0e30*/  CS2R R14, SRZ ;  /* 0x00000000000e7805 */ /* 0x000fcc000001ff00 */
[----:B------:R-:W2:Y:S01]  /*0e40*/  @P0 LDG.E.EL.128 R12, desc[UR6][R52.64] ;  /* 0x00000006340c0981 */ /* 0x000ea2000c2e1d00 */
[----:B------:R-:W-:Y:S02]  /*0e50*/  P2R R55, PR, RZ, 0x4 ;  /* 0x00000004ff377803 */ /* 0x000fe40000000000 */
[-C--:B--2---:R-:W-:Y:S02]  /*0e60*/  FSETP.NAN.AND P1, PT, R15, R15.reuse, PT ;  /* 0x0000000f0f00720b */ /* 0x084fe40003f28000 */
[----:B------:R-:W-:-:S11]  /*0e70*/  FSETP.GEU.AND P2, PT, R11, R15, PT ;  /* 0x0000000f0b00720b */ /* 0x000fd60003f4e000 */
[----:B------:R-:W-:Y:S02]  /*0e80*/  @!P1 SEL R15, R15, R11, !P2 ;  /* 0x0000000b0f0f9207 */ /* 0x000fe40005000000 */
[-C--:B------:R-:W-:Y:S02]  /*0e90*/  FSETP.NAN.AND P1, PT, R14, R14.reuse, PT ;  /* 0x0000000e0e00720b */ /* 0x080fe40003f28000 */
[----:B------:R-:W-:Y:S02]  /*0ea0*/  P2R R56, PR, RZ, 0x4 ;  /* 0x00000004ff387803 */ /* 0x000fe40000000000 */
[----:B------:R-:W-:-:S09]  /*0eb0*/  FSETP.GEU.AND P2, PT, R10, R14, PT ;  /* 0x0000000e0a00720b */ /* 0x000fd20003f4e000 */
[----:B------:R-:W-:Y:S02]  /*0ec0*/  @!P1 SEL R14, R14, R10, !P2 ;  /* 0x0000000a0e0e9207 */ /* 0x000fe40005000000 */
[-C--:B------:R-:W-:Y:S02]  /*0ed0*/  FSETP.NAN.AND P1, PT, R13, R13.reuse, PT ;  /* 0x0000000d0d00720b */ /* 0x080fe40003f28000 */
[----:B------:R-:W-:Y:S02]  /*0ee0*/  P2R R57, PR, RZ, 0x4 ;  /* 0x00000004ff397803 */ /* 0x000fe40000000000 */
[----:B------:R-:W-:Y:S01]  /*0ef0*/  FSETP.GEU.AND P2, PT, R9, R13, PT ;  /* 0x0000000d0900720b */ /* 0x000fe20003f4e000 */
[----:B------:R-:W-:-:S08]  /*0f00*/  IMAD.IADD R10, R50, 0x1, R69 ;  /* 0x00000001320a7824 */ /* 0x000fd000078e0245 */
[----:B------:R-:W-:Y:S02]  /*0f10*/  @!P1 SEL R13, R13, R9, !P2 ;  /* 0x000000090d0d9207 */ /* 0x000fe40005000000 */
[-C--:B------:R-:W-:Y:S02]  /*0f20*/  FSETP.NAN.AND P1, PT, R12, R12.reuse, PT ;  /* 0x0000000c0c00720b */ /* 0x080fe40003f28000 */
[----:B------:R-:W-:Y:S02]  /*0f30*/  P2R R58, PR, RZ, 0x4 ;  /* 0x00000004ff3a7803 */ /* 0x000fe40000000000 */
[----:B------:R-:W-:Y:S01]  /*0f40*/  FSETP.GEU.AND P2, PT, R8, R12, PT ;  /* 0x0000000c0800720b */ /* 0x000fe20003f4e000 */
[----:B------:R-:W-:Y:S01]  /*0f50*/  IMAD R53, R29, 0x1200, R10 ;  /* 0x000012001d357824 */ /* 0x000fe200078e020a */
[----:B------:R-:W-:-:S03]  /*0f60*/  CS2R R10, SRZ ;  /* 0x00000000000a7805 */ /* 0x000fc6000001ff00 */
[----:B------:R-:W-:-:S04]  /*0f70*/  IMAD.WIDE R52, R53, 0x4, R2 ;  /* 0x0000000435347825 */ /* 0x000fc800078e0202 */
[----:B------:R-:W-:Y:S02]  /*0f80*/  @!P1 SEL R12, R12, R8, !P2 ;  /* 0x000000080c0c9207 */ /* 0x000fe40005000000 */
        /* <DEDUP_REMOVED lines=12> */
[----:B------:R-:W-:-:S09]  /*1050*/  FSETP.GEU.AND P2, PT, R14, R10, PT ;  /* 0x0000000a0e00720b */ /* 0x000fd20003f4e000 */
[----:B------:R-:W-:Y:S02]  /*1060*/  @!P1 SEL R10, R10, R14, !P2 ;  /* 0x0000000e0a0a9207 */ /* 0x000fe40005000000 */
[-C--:B------:R-:W-:Y:S01]  /*1070*/  FSETP.NAN.AND P1, PT, R11, R11.reuse, PT ;  /* 0x0000000b0b00720b */ /* 0x080fe20003f28000 */
[----:B------:R-:W-:Y:S01]  /*1080*/  IMAD.IADD R14, R50, 0x1, R67 ;  /* 0x00000001320e7824 */ /* 0x000fe200078e0243 */
        /* <DEDUP_REMOVED lines=74> */
[----:B------:R-:W-:Y:S01]  /*1530*/  P2R R76, PR, RZ, 0x4 ;  /* 0x00000004ff4c7803 */ /* 0x000fe20000000000 */
[----:B------:R-:W-:Y:S01]  /*1540*/  VIADD R41, R41, 0x1380 ;  /* 0x0000138029297836 */ /* 0x000fe20000000000 */
[-C--:B--2---:R-:W-:Y:S02]  /*1550*/  FSETP.NAN.AND P1, PT, R8, R8.reuse, PT ;  /* 0x000000080800720b */ /* 0x084fe40003f28000 */
[----:B------:R-:W-:Y:S02]  /*1560*/  FSETP.NAN.AND P3, PT, R9, R9, PT ;  /* 0x000000090900720b */ /* 0x000fe40003f68000 */
[----:B------:R-:W-:-:S09]  /*1570*/  FSETP.GEU.AND P2, PT, R12, R8, PT ;  /* 0x000000080c00720b */ /* 0x000fd20003f4e000 */
[----:B------:R-:W-:Y:S02]  /*1580*/  @!P1 SEL R8, R8, R12, !P2 ;  /* 0x0000000c08089207 */ /* 0x000fe40005000000 */
[----:B------:R-:W-:-:S04]  /*1590*/  FSETP.GEU.AND P1, PT, R13, R9, PT ;  /* 0x000000090d00720b */ /* 0x000fc80003f2e000 */
[----:B------:R-:W-:Y:S02]  /*15a0*/  @!P3 SEL R9, R9, R13, !P1 ;  /* 0x0000000d0909b207 */ /* 0x000fe40004800000 */
[-C--:B------:R-:W-:Y:S02]  /*15b0*/  FSETP.NAN.AND P3, PT, R10, R10.reuse, PT ;  /* 0x0000000a0a00720b */ /* 0x080fe40003f68000 */
[----:B------:R-:W-:Y:S02]  /*15c0*/  FSETP.GEU.AND P4, PT, R14, R10, PT ;  /* 0x0000000a0e00720b */ /* 0x000fe40003f8e000 */
[----:B------:R-:W-:-:S09]  /*15d0*/  P2R R77, PR, RZ, 0x2 ;  /* 0x00000002ff4d7803 */ /* 0x000fd20000000000 */
[----:B------:R-:W-:Y:S02]  /*15e0*/  @!P3 SEL R10, R10, R14, !P4 ;  /* 0x0000000e0a0ab207 */ /* 0x000fe40006000000 */
[-C--:B------:R-:W-:Y:S01]  /*15f0*/  FSETP.NAN.AND P3, PT, R11, R11.reuse, PT ;  /* 0x0000000b0b00720b */ /* 0x080fe20003f68000 */
[----:B------:R-:W-:Y:S01]  /*1600*/  IMAD.IADD R14, R16, 0x1, R41 ;  /* 0x00000001100e7824 */ /* 0x000fe200078e0229 */
[----:B------:R-:W-:-:S03]  /*1610*/  FSETP.GEU.AND P1, PT, R15, R11, PT ;  /* 0x0000000b0f00720b */ /* 0x000fc60003f2e000 */
[----:B------:R-:W-:Y:S01]  /*1620*/  IMAD R53, R29, 0x1200, R14 ;  /* 0x000012001d357824 */ /* 0x000fe200078e020e */
[----:B------:R-:W-:-:S03]  /*1630*/  CS2R R12, SRZ ;  /* 0x00000000000c7805 */ /* 0x000fc6000001ff00 */
[----:B------:R-:W-:-:S04]  /*1640*/  IMAD.WIDE R52, R53, 0x4, R2 ;  /* 0x0000000435347825 */ /* 0x000fc800078e0202 */
[----:B------:R-:W-:Y:S02]  /*1650*/  @!P3 SEL R11, R11, R15, !P1 ;  /* 0x0000000f0b0bb207 */ /* 0x000fe40004800000 */
[----:B------:R-:W-:-:S06]  /*1660*/  CS2R R14, SRZ ;  /* 0x00000000000e7805 */ /* 0x000fcc000001ff00 */
[----:B------:R-:W2:Y:S01]  /*1670*/  @P0 LDG.E.EL.128 R12, desc[UR6][R52.64] ;  /* 0x00000006340c0981 */ /* 0x000ea2000c2e1d00 */
[----:B------:R-:W-:Y:S01]  /*1680*/  P2R R79, PR, RZ, 0x2 ;  /* 0x00000002ff4f7803 */ /* 0x000fe20000000000 */
[----:B------:R-:W-:-:S04]  /*1690*/  IMAD.IADD R50, R50, 0x1, R41 ;  /* 0x0000000132327824 */ /* 0x000fc800078e0229 */
[----:B------:R-:W-:-:S04]  /*16a0*/  IMAD R29, R29, 0x1200, R50 ;  /* 0x000012001d1d7824 */ /* 0x000fc800078e0232 */
[----:B------:R-:W-:Y:S01]  /*16b0*/  IMAD.WIDE R2, R29, 0x4, R2 ;  /* 0x000000041d027825 */ /* 0x000fe200078e0202 */
        /* <DEDUP_REMOVED lines=11> */
[-C--:B------:R-:W-:Y:S02]  /*1770*/  FSETP.NAN.AND P3, PT, R15, R15.reuse, PT ;  /* 0x0000000f0f00720b */ /* 0x080fe40003f68000 */
[----:B------:R-:W-:Y:S02]  /*1780*/  P2R R52, PR, RZ, 0x2 ;  /* 0x00000002ff347803 */ /* 0x000fe40000000000 */
[----:B------:R-:W-:Y:S02]  /*1790*/  FSETP.GEU.AND P1, PT, R7, R15, PT ;  /* 0x0000000f0700720b */ /* 0x000fe40003f2e000 */
[----:B------:R-:W-:-:S07]  /*17a0*/  CS2R R4, SRZ ;  /* 0x0000000000047805 */ /* 0x000fce000001ff00 */
[----:B------:R-:W-:Y:S02]  /*17b0*/  @!P3 SEL R15, R15, R7, !P1 ;  /* 0x000000070f0fb207 */ /* 0x000fe40004800000 */
[----:B------:R-:W-:-:S06]  /*17c0*/  CS2R R6, SRZ ;  /* 0x0000000000067805 */ /* 0x000fcc000001ff00 */
[----:B------:R-:W2:Y:S01]  /*17d0*/  @P0 LDG.E.EL.128 R4, desc[UR6][R2.64] ;  /* 0x0000000602040981 */ /* 0x000ea2000c2e1d00 */
[----:B------:R-:W-:Y:S02]  /*17e0*/  P2R R53, PR, RZ, 0x2 ;  /* 0x00000002ff357803 */ /* 0x000fe40000000000 */
[----:B------:R-:W-:-:S04]  /*17f0*/  ISETP.NE.AND P1, PT, R64, RZ, PT ;  /* 0x000000ff4000720c */ /* 0x000fc80003f25270 */
        /* <DEDUP_REMOVED lines=25> */
[----:B------:R-:W-:Y:S02]  /*1990*/  ISETP.NE.AND P1, PT, R32, RZ, PT ;  /* 0x000000ff2000720c */ /* 0x000fe40003f25270 */
[----:B------:R-:W-:Y:S02]  /*19a0*/  P2R R78, PR, RZ, 0x10 ;  /* 0x00000010ff4e7803 */ /* 0x000fe40000000000 */
[----:B------:R-:W-:Y:S02]  /*19b0*/  P2R R32, PR, RZ, 0x2 ;  /* 0x00000002ff207803 */ /* 0x000fe40000000000 */
[----:B------:R-:W-:-:S04]  /*19c0*/  ISETP.NE.AND P1, PT, R28, RZ, PT ;  /* 0x000000ff1c00720c */ /* 0x000fc80003f25270 */
[----:B------:R-:W-:Y:S02]  /*19d0*/  P2R R83, PR, RZ, 0x2 ;  /* 0x00000002ff537803 */ /* 0x000fe40000000000 */
[----:B------:R-:W-:-:S04]  /*19e0*/  ISETP.NE.AND P1, PT, R31, RZ, PT ;  /* 0x000000ff1f00720c */ /* 0x000fc80003f25270 */
[----:B------:R-:W-:Y:S02]  /*19f0*/  P2R R31, PR, RZ, 0x2 ;  /* 0x00000002ff1f7803 */ /* 0x000fe40000000000 */
[----:B------:R-:W-:-:S04]  /*1a00*/  ISETP.NE.AND P1, PT, R30, RZ, PT ;  /* 0x000000ff1e00720c */ /* 0x000fc80003f25270 */
[----:B------:R-:W-:Y:S02]  /*1a10*/  P2R R30, PR, RZ, 0x2 ;  /* 0x00000002ff1e7803 */ /* 0x000fe40000000000 */
[----:B------:R-:W-:Y:S02]  /*1a20*/  P2R R27, PR, RZ, 0x1 ;  /* 0x00000001ff1b7803 */ /* 0x000fe40000000000 */
[----:B------:R-:W-:Y:S02]  /*1a30*/  ISETP.NE.AND P0, PT, R60, RZ, PT ;  /* 0x000000ff3c00720c */ /* 0x000fe40003f05270 */
[-C--:B--2---:R-:W-:Y:S02]  /*1a40*/  FSETP.NAN.AND P4, PT, R6, R6.reuse, PT ;  /* 0x000000060600720b */ /* 0x084fe40003f88000 */
[----:B------:R-:W-:Y:S02]  /*1a50*/  FSETP.NAN.AND P5, PT, R5, R5, PT ;  /* 0x000000050500720b */ /* 0x000fe40003fa8000 */
[----:B------:R-:W-:-:S02]  /*1a60*/  FSETP.GEU.AND P3, PT, R10, R6, PT ;  /* 0x000000060a00720b */ /* 0x000fc40003f6e000 */
[----:B------:R-:W-:Y:S02]  /*1a70*/  FSETP.NAN.AND P6, PT, R4, R4, PT ;  /* 0x000000040400720b */ /* 0x000fe40003fc8000 */
[----:B------:R-:W-:-:S05]  /*1a80*/  FSETP.NAN.AND P1, PT, R7, R7, PT ;  /* 0x000000070700720b */ /* 0x000fca0003f28000 */
[----:B------:R-:W-:Y:S02]  /*1a90*/  @!P4 SEL R6, R6, R10, !P3 ;  /* 0x0000000a0606c207 */ /* 0x000fe40005800000 */
[----:B------:R-:W-:-:S04]  /*1aa0*/  FSETP.GEU.AND P4, PT, R9, R5, PT ;  /* 0x000000050900720b */ /* 0x000fc80003f8e000 */
[----:B------:R-:W-:Y:S02]  /*1ab0*/  @!P5 SEL R5, R5, R9, !P4 ;  /* 0x000000090505d207 */ /* 0x000fe40006000000 */
[----:B------:R-:W-:-:S04]  /*1ac0*/  FSETP.GEU.AND P5, PT, R8, R4, PT ;  /* 0x000000040800720b */ /* 0x000fc80003fae000 */
[----:B------:R-:W-:Y:S02]  /*1ad0*/  @!P6 SEL R4, R4, R8, !P5 ;  /* 0x000000080404e207 */ /* 0x000fe40006800000 */
[----:B------:R-:W-:-:S04]  /*1ae0*/  FSETP.GEU.AND P6, PT, R11, R7, PT ;  /* 0x000000070b00720b */ /* 0x000fc80003fce000 */
[----:B------:R-:W-:Y:S02]  /*1af0*/  @!P1 SEL R7, R7, R11, !P6 ;  /* 0x0000000b07079207 */ /* 0x000fe40007000000 */
[----:B------:R-:W-:-:S04]  /*1b00*/  ISETP.NE.AND P1, PT, R30, RZ, PT ;  /* 0x000000ff1e00720c */ /* 0x000fc80003f25270 */
[----:B------:R-:W-:Y:S02]  /*1b10*/  SEL R2, RZ, 0x1, !P1 ;  /* 0x00000001ff027807 */ /* 0x000fe40004800000 */
[----:B------:R-:W-:-:S04]  /*1b20*/  ISETP.NE.AND P1, PT, R31, RZ, PT ;  /* 0x000000ff1f00720c */ /* 0x000fc80003f25270 */
[----:B------:R-:W-:Y:S02]  /*1b30*/  SEL R8, RZ, 0x1, !P1 ;  /* 0x00000001ff087807 */ /* 0x000fe40004800000 */
[----:B------:R-:W-:Y:S02]  /*1b40*/  ISETP.NE.AND P1, PT, R83, RZ, PT ;  /* 0x000000ff5300720c */ /* 0x000fe40003f25270 */
[----:B------:R-:W-:Y:S02]  /*1b50*/  P2R R28, PR, RZ, 0x8 ;  /* 0x00000008ff1c7803 */ /* 0x000fe40000000000 */
[----:B------:R-:W-:Y:S02]  /*1b60*/  SEL R10, RZ, 0x1, !P1 ;  /* 0x00000001ff0a7807 */ /* 0x000fe40004800000 */
[----:B------:R-:W-:Y:S02]  /*1b70*/  ISETP.NE.AND P1, PT, R32, RZ, PT ;  /* 0x000000ff2000720c */ /* 0x000fe40003f25270 */
[----:B------:R-:W-:-:S02]  /*1b80*/  ISETP.NE.AND P3, PT, R17, RZ, PT ;  /* 0x000000ff1100720c */ /* 0x000fc40003f65270 */
[----:B------:R-:W-:Y:S02]  /*1b90*/  P2R R17, PR, RZ, 0x10 ;  /* 0x00000010ff117803 */ /* 0x000fe40000000000 */
[----:B------:R-:W-:Y:S02]  /*1ba0*/  ISETP.NE.AND P4, PT, R18, RZ, PT ;  /* 0x000000ff1200720c */ /* 0x000fe40003f85270 */
[----:B------:R-:W-:Y:S02]  /*1bb0*/  SEL R11, RZ, 0x1, !P1 ;  /* 0x00000001ff0b7807 */ /* 0x000fe40004800000 */
[----:B------:R-:W-:Y:S02]  /*1bc0*/  P2R R18, PR, RZ, 0x20 ;  /* 0x00000020ff127803 */ /* 0x000fe40000000000 */
[----:B------:R-:W-:Y:S02]  /*1bd0*/  ISETP.NE.AND P1, PT, R55, RZ, PT ;  /* 0x000000ff3700720c */ /* 0x000fe40003f25270 */
[----:B------:R-:W-:-:S02]  /*1be0*/  ISETP.NE.AND P5, PT, R20, RZ, PT ;  /* 0x000000ff1400720c */ /* 0x000fc40003fa5270 */
[----:B------:R-:W-:Y:S02]  /*1bf0*/  P2R R20, PR, RZ, 0x40 ;  /* 0x00000040ff147803 */ /* 0x000fe40000000000 */
[----:B------:R-:W-:Y:S02]  /*1c00*/  ISETP.NE.AND P6, PT, R22, RZ, PT ;  /* 0x000000ff1600720c */ /* 0x000fe40003fc5270 */
[----:B------:R-:W-:Y:S02]  /*1c10*/  SEL R22, RZ, 0x1, !P1 ;  /* 0x00000001ff167807 */ /* 0x000fe40004800000 */
[----:B------:R-:W-:-:S04]  /*1c20*/  ISETP.NE.AND P1, PT, R54, RZ, PT ;  /* 0x000000ff3600720c */ /* 0x000fc80003f25270 */
[----:B------:R-:W-:Y:S02]  /*1c30*/  SEL R29, RZ, 0x1, !P1 ;  /* 0x00000001ff1d7807 */ /* 0x000fe40004800000 */
[----:B------:R-:W-:-:S04]  /*1c40*/  ISETP.NE.AND P1, PT, R51, RZ, PT ;  /* 0x000000ff3300720c */ /* 0x000fc80003f25270 */
[----:B------:R-:W-:Y:S02]  /*1c50*/  SEL R30, RZ, 0x1, !P1 ;  /* 0x00000001ff1e7807 */ /* 0x000fe40004800000 */
[----:B------:R-:W-:-:S04]  /*1c60*/  ISETP.NE.AND P1, PT, R49, RZ, PT ;  /* 0x000000ff3100720c */ /* 0x000fc80003f25270 */
[----:B------:R-:W-:Y:S02]  /*1c70*/  SEL R31, RZ, 0x1, !P1 ;  /* 0x00000001ff1f7807 */ /* 0x000fe40004800000 */
[----:B------:R-:W-:-:S04]  /*1c80*/  ISETP.NE.AND P1, PT, R82, RZ, PT ;  /* 0x000000ff5200720c */ /* 0x000fc80003f25270 */
[----:B------:R-:W-:Y:S02]  /*1c90*/  SEL R3, R2, 0x2, P1 ;  /* 0x0000000202037807 */ /* 0x000fe40000800000 */
        /* <DEDUP_REMOVED lines=8> */
[----:B------:R-:W-:Y:S02]  /*1d20*/  ISETP.NE.AND P1, PT, R57, RZ, PT ;  /* 0x000000ff3900720c */ /* 0x000fe40003f25270 */
[----:B------:R-:W-:Y:S02]  /*1d30*/  SEL R8, R8, 0x3, P6 ;  /* 0x0000000308087807 */ /* 0x000fe40003000000 */
[----:B------:R-:W-:Y:S02]  /*1d40*/  SEL R29, R29, 0x2, P1 ;  /* 0x000000021d1d7807 */ /* 0x000fe40000800000 */
[----:B------:R-:W-:Y:S02]  /*1d50*/  ISETP.NE.AND P1, PT, R58, RZ, PT ;  /* 0x000000ff3a00720c */ /* 0x000fe40003f25270 */
[----:B------:R-:W-:-:S02]  /*1d60*/  ISETP.NE.AND P6, PT, R76, RZ, PT ;  /* 0x000000ff4c00720c */ /* 0x000fc40003fc5270 */
[----:B------:R-:W-:Y:S02]  /*1d70*/  SEL R11, R3, 0x3, P3 ;  /* 0x00000003030b7807 */ /* 0x000fe40001800000 */
[----:B------:R-:W-:Y:S02]  /*1d80*/  SEL R30, R30, 0x2, P1 ;  /* 0x000000021e1e7807 */ /* 0x000fe40000800000 */
[----:B------:R-:W-:Y:S02]  /*1d90*/  ISETP.NE.AND P3, PT, R24, RZ, PT ;  /* 0x000000ff1800720c */ /* 0x000fe40003f65270 */
[----:B------:R-:W-:Y:S02]  /*1da0*/  ISETP.NE.AND P1, PT, R61, RZ, PT ;  /* 0x000000ff3d00720c */ /* 0x000fe40003f25270 */
[----:B------:R-:W-:Y:S02]  /*1db0*/  P2R R22, PR, RZ, 0x40 ;  /* 0x00000040ff167803 */ /* 0x000fe40000000000 */
[----:B------:R-:W-:-:S02]  /*1dc0*/  ISETP.NE.AND P6, PT, R75, RZ, PT ;  /* 0x000000ff4b00720c */ /* 0x000fc40003fc5270 */
[----:B------:R-:W-:Y:S02]  /*1dd0*/  P2R R33, PR, RZ, 0x8 ;  /* 0x00000008ff217803 */ /* 0x000fe40000000000 */
[----:B------:R-:W-:Y:S02]  /*1de0*/  SEL R31, R31, 0x2, P1 ;  /* 0x000000021f1f7807 */ /* 0x000fe40000800000 */
[----:B------:R-:W-:Y:S02]  /*1df0*/  ISETP.NE.AND P3, PT, R23, RZ, PT ;  /* 0x000000ff1700720c */ /* 0x000fe40003f65270 */
[----:B------:R-:W-:Y:S02]  /*1e00*/  P2R R23, PR, RZ, 0x40 ;  /* 0x00000040ff177803 */ /* 0x000fe40000000000 */
[----:B------:R-:W-:Y:S02]  /*1e10*/  ISETP.NE.AND P6, PT, R74, RZ, PT ;  /* 0x000000ff4a00720c */ /* 0x000fe40003fc5270 */
[----:B------:R-:W-:-:S02]  /*1e20*/  SEL R3, R31, 0x3, P0 ;  /* 0x000000031f037807 */ /* 0x000fc40000000000 */
[----:B------:R-:W-:Y:S02]  /*1e30*/  ISETP.NE.AND P0, PT, R25, RZ, PT ;  /* 0x000000ff1900720c */ /* 0x000fe40003f05270 */
        /* <DEDUP_REMOVED lines=36> */
[----:B------:R-:W-:Y:S02]  /*2080*/  ISETP.NE.AND P6, PT, R26, RZ, PT ;  /* 0x000000ff1a00720c */ /* 0x000fe40003fc5270 */
[----:B------:R-:W-:-:S02]  /*2090*/  ISETP.NE.AND P3, PT, R62, RZ, PT ;  /* 0x000000ff3e00720c */ /* 0x000fc40003f65270 */
[----:B------:R-:W-:Y:S02]  /*20a0*/  SEL R8, R8, 0x4, P6 ;  /* 0x0000000408087807 */ /* 0x000fe40003000000 */
[----:B------:R-:W-:Y:S02]  /*20b0*/  P2R R59, PR, RZ, 0x4 ;  /* 0x00000004ff3b7803 */ /* 0x000fe40000000000 */
[----:B------:R-:W-:Y:S02]  /*20c0*/  SEL R2, R2, 0x3, P3 ;  /* 0x0000000302027807 */ /* 0x000fe40001800000 */
[----:B------:R-:W-:Y:S02]  /*20d0*/  ISETP.NE.AND P6, PT, R34, RZ, PT ;  /* 0x000000ff2200720c */ /* 0x000fe40003fc5270 */
[----:B------:R-:W-:Y:S02]  /*20e0*/  ISETP.NE.AND P2, PT, R66, RZ, PT ;  /* 0x000000ff4200720c */ /* 0x000fe40003f45270 */
[----:B------:R-:W-:-:S02]  /*20f0*/  SEL R2, R2, 0x4, P6 ;  /* 0x0000000402027807 */ /* 0x000fc40003000000 */
[----:B------:R-:W-:Y:S02]  /*2100*/  SEL R29, R29, 0x3, P2 ;  /* 0x000000031d1d7807 */ /* 0x000fe40001000000 */
[----:B------:R-:W-:Y:S02]  /*2110*/  ISETP.NE.AND P6, PT, R35, RZ, PT ;  /* 0x000000ff2300720c */ /* 0x000fe40003fc5270 */
[----:B------:R-:W-:Y:S02]  /*2120*/  ISETP.NE.AND P1, PT, R64, RZ, PT ;  /* 0x000000ff4000720c */ /* 0x000fe40003f25270 */
[----:B------:R-:W-:Y:S02]  /*2130*/  SEL R29, R29, 0x4, P6 ;  /* 0x000000041d1d7807 */ /* 0x000fe40003000000 */
        /* <DEDUP_REMOVED lines=10> */
[----:B------:R-:W-:Y:S02]  /*21e0*/  SEL R10, R10, 0x4, P0 ;  /* 0x000000040a0a7807 */ /* 0x000fe40000000000 */
[----:B------:R-:W-:Y:S02]  /*21f0*/  ISETP.NE.AND P6, PT, R39, RZ, PT ;  /* 0x000000ff2700720c */ /* 0x000fe40003fc5270 */
[----:B------:R-:W-:Y:S02]  /*2200*/  SEL R9, R9, 0x3, P4 ;  /* 0x0000000309097807 */ /* 0x000fe40002000000 */
[----:B------:R-:W-:-:S02]  /*2210*/  ISETP.NE.AND P3, PT, R33, RZ, PT ;  /* 0x000000ff2100720c */ /* 0x000fc40003f65270 */
[----:B------:R-:W-:Y:S02]  /*2220*/  SEL R10, R10, 0x5, P6 ;  /* 0x000000050a0a7807 */ /* 0x000fe40003000000 */
        /* <DEDUP_REMOVED lines=19> */
[----:B------:R-:W-:Y:S01]  /*2360*/  ISETP.NE.AND P6, PT, R31, RZ, PT ;  /* 0x000000ff1f00720c */ /* 0x000fe20003fc5270 */
[----:B------:R-:W1:Y:S03]  /*2370*/  S2R R26, SR_TID.X ;  /* 0x00000000001a7919 */ /* 0x000e660000002100 */
[----:B------:R-:W-:Y:S02]  /*2380*/  SEL R8, R8, 0x6, P6 ;  /* 0x0000000608087807 */ /* 0x000fe40003000000 */
[----:B------:R-:W-:-:S04]  /*2390*/  ISETP.NE.AND P6, PT, R24, RZ, PT ;  /* 0x000000ff1800720c */ /* 0x000fc80003fc5270 */
[----:B------:R-:W-:Y:S02]  /*23a0*/  SEL R24, R2, 0x6, P6 ;  /* 0x0000000602187807 */ /* 0x000fe40003000000 */
[----:B------:R-:W-:Y:S02]  /*23b0*/  ISETP.NE.AND P6, PT, R25, RZ, PT ;  /* 0x000000ff1900720c */ /* 0x000fe40003fc5270 */
[----:B------:R-:W-:Y:S02]  /*23c0*/  ISETP.NE.AND P5, PT, R46, RZ, PT ;  /* 0x000000ff2e00720c */ /* 0x000fe40003fa5270 */
[----:B------:R-:W-:Y:S02]  /*23d0*/  SEL R29, R29, 0x6, P6 ;  /* 0x000000061d1d7807 */ /* 0x000fe40003000000 */
[----:B------:R-:W-:Y:S01]  /*23e0*/  ISETP.NE.AND P6, PT, R23, RZ, PT ;  /* 0x000000ff1700720c */ /* 0x000fe20003fc5270 */
[----:B------:R-:W2:Y:S01]  /*23f0*/  S2UR UR5, SR_CgaCtaId ;  /* 0x00000000000579c3 */ /* 0x000ea20000008800 */
[----:B------:R-:W-:-:S02]  /*2400*/  ISETP.NE.AND P2, PT, R47, RZ, PT ;  /* 0x000000ff2f00720c */ /* 0x000fc40003f45270 */
[----:B------:R-:W-:Y:S02]  /*2410*/  SEL R30, R30, 0x6, P6 ;  /* 0x000000061e1e7807 */ /* 0x000fe40003000000 */
[----:B------:R-:W-:Y:S02]  /*2420*/  SEL R8, R8, 0x7, P5 ;  /* 0x0000000708087807 */ /* 0x000fe40002800000 */
[----:B------:R-:W-:Y:S02]  /*2430*/  ISETP.NE.AND P6, PT, R22, RZ, PT ;  /* 0x000000ff1600720c */ /* 0x000fe40003fc5270 */
[----:B------:R-:W-:Y:S02]  /*2440*/  ISETP.NE.AND P5, PT, R18, RZ, PT ;  /* 0x000000ff1200720c */ /* 0x000fe40003fa5270 */
[----:B------:R-:W-:Y:S02]  /*2450*/  SHF.R.U32.HI R18, RZ, 0x5, R19 ;  /* 0x00000005ff127819 */ /* 0x000fe40000011613 */
[----:B------:R-:W-:-:S02]  /*2460*/  ISETP.NE.AND P4, PT, R45, RZ, PT ;  /* 0x000000ff2d00720c */ /* 0x000fc40003f85270 */
[----:B------:R-:W-:Y:S02]  /*2470*/  SEL R23, R11, 0x7, P2 ;  /* 0x000000070b177807 */ /* 0x000fe40001000000 */
[----:B------:R-:W-:Y:S02]  /*2480*/  SEL R3, R3, 0x6, P6 ;  /* 0x0000000603037807 */ /* 0x000fe40003000000 */
[----:B------:R-:W-:Y:S02]  /*2490*/  ISETP.NE.AND P2, PT, R59, RZ, PT ;  /* 0x000000ff3b00720c */ /* 0x000fe40003f45270 */
[----:B------:R-:W-:Y:S02]  /*24a0*/  SGXT.U32 R18, R18, 0x2 ;  /* 0x000000021212781a */ /* 0x000fe40000000000 */
[----:B------:R-:W-:Y:S02]  /*24b0*/  SEL R2, R10, 0x7, P4 ;  /* 0x000000070a027807 */ /* 0x000fe40002000000 */
[----:B------:R-:W-:-:S02]  /*24c0*/  ISETP.NE.AND P1, PT, R48, RZ, PT ;  /* 0x000000ff3000720c */ /* 0x000fc40003f25270 */
[----:B------:R-:W-:Y:S02]  /*24d0*/  SEL R10, R3, 0x7, P2 ;  /* 0x00000007030a7807 */ /* 0x000fe40001000000 */
[----:B------:R-:W-:Y:S02]  /*24e0*/  ISETP.NE.AND P2, PT, R81, RZ, PT ;  /* 0x000000ff5100720c */ /* 0x000fe40003f45270 */
[----:B------:R-:W-:Y:S02]  /*24f0*/  LOP3.LUT R18, R18, UR4, RZ, 0xfc, !PT ;  /* 0x0000000412127c12 */ /* 0x000fe4000f8efcff */
[----:B------:R-:W-:Y:S02]  /*2500*/  SEL R22, R9, 0x7, P1 ;  /* 0x0000000709167807 */ /* 0x000fe40000800000 */
[----:B------:R-:W-:Y:S01]  /*2510*/  SEL R9, R2, 0x8, P2 ;  /* 0x0000000802097807 */ /* 0x000fe20001000000 */
[----:B------:R-:W-:Y:S01]  /*2520*/  IMAD.HI R2, R18, 0x51eb851f, RZ ;  /* 0x51eb851f12027827 */ /* 0x000fe200078e02ff */
[----:B------:R-:W-:Y:S01]  /*2530*/  ISETP.NE.AND P0, PT, R79, RZ, PT ;  /* 0x000000ff4f00720c */ /* 0x000fe20003f05270 */
[----:B------:R-:W-:-:S03]  /*2540*/  UMOV UR4, 0x400 ;  /* 0x0000040000047882 */ /* 0x000fc60000000000 */
[----:B------:R-:W-:Y:S01]  /*2550*/  SEL R11, R24, 0x7, P0 ;  /* 0x00000007180b7807 */ /* 0x000fe20000000000 */
[----:B-1----:R-:W-:Y:S01]  /*2560*/  IMAD.SHL.U32 R24, R26, 0x20, RZ ;  /* 0x000000201a187824 */ /* 0x002fe200078e00ff */
[----:B------:R-:W-:Y:S01]  /*2570*/  SHF.R.U32.HI R3, RZ, 0x1f, R2 ;  /* 0x0000001fff037819 */ /* 0x000fe20000011602 */
[----:B--2---:R-:W-:-:S03]  /*2580*/  UPRMT UR4, UR5, 0x654, UR4 ;  /* 0x0000065405047896 */ /* 0x004fc60008000004 */
[----:B------:R-:W-:Y:S02]  /*2590*/  LEA.HI.SX32 R3, R2, R3, 0x1d ;  /* 0x0000000302037211 */ /* 0x000fe400078feaff */
[----:B------:R-:W-:Y:S02]  /*25a0*/  LOP3.LUT R2, R26, 0x7c, RZ, 0xc0, !PT ;  /* 0x0000007c1a027812 */ /* 0x000fe400078ec0ff */
[----:B------:R-:W-:-:S04]  /*25b0*/  LOP3.LUT R25, R24, 0xfe0, RZ, 0xc0, !PT ;  /* 0x00000fe018197812 */ /* 0x000fc800078ec0ff */
[----:B------:R-:W-:Y:S02]  /*25c0*/  IADD3 R25, R25, UR4, R2 ;  /* 0x0000000419197c10 */ /* 0x000fe4000fffe002 */
[----:B------:R-:W-:Y:S01]  /*25d0*/  LOP3.LUT R0, R0, 0x1f, R19, 0xf8, !PT ;  /* 0x0000001f00007812 */ /* 0x000fe200078ef813 */
[----:B------:R-:W-:Y:S02]  /*25e0*/  IMAD R19, R3, -0x19, R18 ;  /* 0xffffffe703137824 */ /* 0x000fe400078e0212 */
[----:B------:R1:W-:Y:S04]  /*25f0*/  STS [R25], R12 ;  /* 0x0000000c19007388 */ /* 0x0003e80000000800 */
[----:B------:R2:W-:Y:S04]  /*2600*/  STS [R25+0x4], R13 ;  /* 0x0000040d19007388 */ /* 0x0005e80000000800 */
[----:B------:R3:W-:Y:S04]  /*2610*/  STS [R25+0x8], R14 ;  /* 0x0000080e19007388 */ /* 0x0007e80000000800 */
[----:B------:R-:W-:Y:S04]  /*2620*/  STS [R25+0xc], R15 ;  /* 0x00000c0f19007388 */ /* 0x000fe80000000800 */
[----:B------:R4:W-:Y:S04]  /*2630*/  STS [R25+0x18], R6 ;  /* 0x0000180619007388 */ /* 0x0009e80000000800 */
[----:B------:R5:W-:Y:S04]  /*2640*/  STS [R25+0x14], R5 ;  /* 0x0000140519007388 */ /* 0x000be80000000800 */
[----:B------:R-:W-:Y:S04]  /*2650*/  STS [R25+0x10], R4 ;  /* 0x0000100419007388 */ /* 0x000fe80000000800 */
[----:B------:R1:W-:Y:S01]  /*2660*/  STS [R25+0x1c], R7 ;  /* 0x00001c0719007388 */ /* 0x0003e20000000800 */
[----:B------:R-:W-:Y:S01]  /*2670*/  IMAD R2, R0, 0x19, R19 ;  /* 0x0000001900027824 */ /* 0x000fe200078e0213 */
[----:B------:R-:W-:-:S04]  /*2680*/  SHF.R.U32.HI R19, RZ, 0x3, R26 ;  /* 0x00000003ff137819 */ /* 0x000fc8000001161a */
[----:B------:R-:W-:Y:S02]  /*2690*/  LOP3.LUT R19, R19, 0xc, RZ, 0xc0, !PT ;  /* 0x0000000c13137812 */ /* 0x000fe400078ec0ff */
[----:B------:R-:W-:-:S03]  /*26a0*/  LOP3.LUT R24, R26, 0x7f, RZ, 0xc0, !PT ;  /* 0x0000007f1a187812 */ /* 0x000fc600078ec0ff */
[----:B------:R-:W-:-:S04]  /*26b0*/  VIADD R19, R19, UR4 ;  /* 0x0000000413137c36 */ /* 0x000fc80008000000 */
[----:B------:R-:W-:Y:S01]  /*26c0*/  IMAD R19, R24, 0x4, R19 ;  /* 0x0000000418137824 */ /* 0x000fe200078e0213 */
[----:B------:R-:W-:Y:S01]  /*26d0*/  ISETP.NE.AND P0, PT, R27, RZ, PT ;  /* 0x000000ff1b00720c */ /* 0x000fe20003f05270 */
[----:B------:R-:W-:Y:S01]  /*26e0*/  BAR.SYNC.DEFER_BLOCKING 0x0 ;  /* 0x0000000000007b1d */ /* 0x000fe20000010000 */
[----:B------:R-:W-:Y:S01]  /*26f0*/  ISETP.NE.AND P1, PT, R77, RZ, PT ;  /* 0x000000ff4d00720c */ /* 0x000fe20003f25270 */
[----:B------:R-:W-:Y:S01]  /*2700*/  IMAD R16, R21, 0xc0, R16 ;  /* 0x000000c015107824 */ /* 0x000fe200078e0210 */
[----:B------:R-:W-:Y:S01]  /*2710*/  ISETP.NE.AND P4, PT, R17, RZ, PT ;  /* 0x000000ff1100720c */ /* 0x000fe20003f85270 */
[----:B------:R-:W-:Y:S01]  /*2720*/  IMAD R21, R3, 0x2580, R2 ;  /* 0x0000258003157824 */ /* 0x000fe200078e0202 */
[----:B------:R-:W-:-:S03]  /*2730*/  ISETP.NE.AND P3, PT, R78, RZ, PT ;  /* 0x000000ff4e00720c */ /* 0x000fc60003f65270 */
[----:B------:R-:W5:Y:S01]  /*2740*/  LDC.64 R2, c[0x0][0x218] ;  /* 0x00008600ff027b82 */ /* 0x000f620000000a00 */
[----:B------:R-:W-:Y:S02]  /*2750*/  SEL R17, R30, 0x7, P1 ;  /* 0x000000071e117807 */ /* 0x000fe40000800000 */
[----:B------:R-:W-:Y:S02]  /*2760*/  ISETP.NE.AND P1, PT, R80, RZ, PT ;  /* 0x000000ff5000720c */ /* 0x000fe40003f25270 */
[C---:B-1----:R-:W-:Y:S01]  /*2770*/  LOP3.LUT R12, R24.reuse, 0x80, RZ, 0xfc, !PT ;  /* 0x00000080180c7812 */ /* 0x042fe200078efcff */
[----:B------:R1:W1:Y:S01]  /*2780*/  LDS R27, [R19] ;  /* 0x00000000131b7984 */ /* 0x0002620000000800 */
[----:B--2---:R-:W-:Y:S02]  /*2790*/  LOP3.LUT R13, R24, 0x100, RZ, 0xfc, !PT ;  /* 0x00000100180d7812 */ /* 0x004fe400078efcff */
[----:B------:R-:W-:Y:S02]  /*27a0*/  ISETP.NE.AND P6, PT, R20, RZ, PT ;  /* 0x000000ff1400720c */ /* 0x000fe40003fc5270 */
[----:B------:R-:W-:-:S02]  /*27b0*/  SEL R20, R29, 0x7, P3 ;  /* 0x000000071d147807 */ /* 0x000fc40001800000 */
[C---:B---3--:R-:W-:Y:S02]  /*27c0*/  LOP3.LUT R14, R24.reuse, 0x180, RZ, 0xfc, !PT ;  /* 0x00000180180e7812 */ /* 0x048fe400078efcff */
[----:B----4-:R-:W-:Y:S02]  /*27d0*/  LOP3.LUT R6, R24, 0x200, RZ, 0xfc, !PT ;  /* 0x0000020018067812 */ /* 0x010fe400078efcff */
[----:B------:R-:W-:Y:S02]  /*27e0*/  SEL R8, R8, 0x8, P1 ;  /* 0x0000000808087807 */ /* 0x000fe40000800000 */
[----:B------:R-:W-:Y:S02]  /*27f0*/  LOP3.LUT R29, R24, 0x380, RZ, 0xfc, !PT ;  /* 0x00000380181d7812 */ /* 0x000fe400078efcff */
[----:B------:R-:W-:Y:S02]  /*2800*/  SHF.R.U32.HI R12, RZ, 0x3, R12 ;  /* 0x00000003ff0c7819 */ /* 0x000fe4000001160c */
[----:B------:R-:W-:-:S02]  /*2810*/  SHF.R.U32.HI R13, RZ, 0x3, R13 ;  /* 0x00000003ff0d7819 */ /* 0x000fc4000001160d */
[----:B------:R-:W-:Y:S02]  /*2820*/  ISETP.NE.AND P1, PT, R52, RZ, PT ;  /* 0x000000ff3400720c */ /* 0x000fe40003f25270 */
[----:B-----5:R-:W-:Y:S02]  /*2830*/  LOP3.LUT R5, R24, 0x280, RZ, 0xfc, !PT ;  /* 0x0000028018057812 */ /* 0x020fe400078efcff */
[----:B0-----:R-:W-:Y:S02]  /*2840*/  SHF.R.U32.HI R7, RZ, 0x3, R14 ;  /* 0x00000003ff077819 */ /* 0x001fe4000001160e */
[----:B------:R-:W-:Y:S02]  /*2850*/  SHF.R.U32.HI R15, RZ, 0x3, R6 ;  /* 0x00000003ff0f7819 */ /* 0x000fe40000011606 */
[----:B------:R-:W-:Y:S02]  /*2860*/  SHF.R.U32.HI R29, RZ, 0x3, R29 ;  /* 0x00000003ff1d7819 */ /* 0x000fe4000001161d */
[----:B------:R-:W-:-:S02]  /*2870*/  LOP3.LUT R6, R12, 0x1c, RZ, 0xc0, !PT ;  /* 0x0000001c0c067812 */ /* 0x000fc400078ec0ff */
[----:B------:R-:W-:Y:S02]  /*2880*/  LOP3.LUT R14, R13, 0x2c, RZ, 0xc0, !PT ;  /* 0x0000002c0d0e7812 */ /* 0x000fe400078ec0ff */
[----:B------:R-:W-:Y:S02]  /*2890*/  ISETP.NE.AND P2, PT, R53, RZ, PT ;  /* 0x000000ff3500720c */ /* 0x000fe40003f45270 */
[----:B------:R-:W-:Y:S02]  /*28a0*/  SEL R4, R22, 0x8, P1 ;  /* 0x0000000816047807 */ /* 0x000fe40000800000 */
[----:B------:R-:W-:Y:S02]  /*28b0*/  LOP3.LUT R12, R18, 0x4, RZ, 0xfc, !PT ;  /* 0x00000004120c7812 */ /* 0x000fe400078efcff */
[----:B------:R-:W-:Y:S02]  /*28c0*/  LOP3.LUT R26, R24, 0x300, RZ, 0xfc, !PT ;  /* 0x00000300181a7812 */ /* 0x000fe400078efcff */
[----:B------:R-:W-:-:S02]  /*28d0*/  ISETP.GE.AND P1, PT, R0, 0xc0, PT ;  /* 0x000000c00000780c */ /* 0x000fc40003f26270 */
[----:B------:R-:W-:Y:S02]  /*28e0*/  SHF.R.U32.HI R25, RZ, 0x3, R5 ;  /* 0x00000003ff197819 */ /* 0x000fe40000011605 */
[----:B------:R-:W-:Y:S01]  /*28f0*/  LOP3.LUT R22, R15, 0x4c, RZ, 0xc0, !PT ;  /* 0x0000004c0f167812 */ /* 0x000fe200078ec0ff */
[----:B------:R-:W-:Y:S01]  /*2900*/  VIADD R15, R14, UR4 ;  /* 0x000000040e0f7c36 */ /* 0x000fe20008000000 */
[----:B------:R-:W-:Y:S01]  /*2910*/  LOP3.LUT R30, R29, 0x7c, RZ, 0xc0, !PT ;  /* 0x0000007c1d1e7812 */ /* 0x000fe200078ec0ff */
[----:B------:R-:W-:Y:S01]  /*2920*/  IMAD.HI R14, R12, 0x51eb851f, RZ ;  /* 0x51eb851f0c0e7827 */ /* 0x000fe200078e02ff */
[----:B------:R-:W-:Y:S02]  /*2930*/  ISETP.NE.AND P3, PT, R28, RZ, PT ;  /* 0x000000ff1c00720c */ /* 0x000fe40003f65270 */
[----:B------:R-:W-:Y:S02]  /*2940*/  SEL R5, R23, 0x8, P2 ;  /* 0x0000000817057807 */ /* 0x000fe40001000000 */
[----:B-1----:R-:W-:-:S02]  /*2950*/  LOP3.LUT R19, R7, 0x3c, RZ, 0xc0, !PT ;  /* 0x0000003c07137812 */ /* 0x002fc400078ec0ff */
[----:B------:R-:W-:Y:S02]  /*2960*/  SHF.R.U32.HI R28, RZ, 0x3, R26 ;  /* 0x00000003ff1c7819 */ /* 0x000fe4000001161a */
[C---:B------:R-:W-:Y:S02]  /*2970*/  ISETP.LT.AND P2, PT, R18.reuse, 0x64, !P1 ;  /* 0x000000641200780c */ /* 0x040fe40004f41270 */
[----:B------:R-:W-:Y:S02]  /*2980*/  LOP3.LUT R13, R18, 0x8, RZ, 0xfc, !PT ;  /* 0x00000008120d7812 */ /* 0x000fe400078efcff */
[----:B------:R-:W-:Y:S01]  /*2990*/  LOP3.LUT R26, R25, 0x5c, RZ, 0xc0, !PT ;  /* 0x0000005c191a7812 */ /* 0x000fe200078ec0ff */
[----:B------:R-:W-:Y:S02]  /*29a0*/  VIADD R7, R6, UR4 ;  /* 0x0000000406077c36 */ /* 0x000fe40008000000 */
[----:B------:R-:W-:Y:S01]  /*29b0*/  VIADD R35, R30, UR4 ;  /* 0x000000041e237c36 */ /* 0x000fe20008000000 */
[----:B------:R-:W-:Y:S01]  /*29c0*/  LOP3.LUT R28, R28, 0x6c, RZ, 0xc0, !PT ;  /* 0x0000006c1c1c7812 */ /* 0x000fe200078ec0ff */
[----:B------:R-:W-:-:S02]  /*29d0*/  VIADD R23, R19, UR4 ;  /* 0x0000000413177c36 */ /* 0x000fc40008000000 */
[----:B------:R-:W-:Y:S01]  /*29e0*/  IMAD R30, R24, 0x4, R15 ;  /* 0x00000004181e7824 */ /* 0x000fe200078e020f */
[----:B------:R-:W-:Y:S01]  /*29f0*/  SHF.R.U32.HI R15, RZ, 0x1f, R14 ;  /* 0x0000001fff0f7819 */ /* 0x000fe2000001160e */
[----:B------:R-:W-:-:S04]  /*2a00*/  IMAD.HI R19, R13, 0x51eb851f, RZ ;  /* 0x51eb851f0d137827 */ /* 0x000fc800078e02ff */
[----:B------:R-:W-:Y:S02]  /*2a10*/  VIADD R29, R26, UR4 ;  /* 0x000000041a1d7c36 */ /* 0x000fe40008000000 */
[----:B------:R-:W-:Y:S02]  /*2a20*/  IMAD R26, R24, 0x4, R7 ;  /* 0x00000004181a7824 */ /* 0x000fe400078e0207 */
[----:B------:R-:W-:Y:S01]  /*2a30*/  IMAD.WIDE R6, R21, 0x4, R2 ;  /* 0x0000000415067825 */ /* 0x000fe200078e0202 */
[----:B------:R-:W-:Y:S02]  /*2a40*/  LEA.HI.SX32 R21, R14, R15, 0x1d ;  /* 0x0000000f0e157211 */ /* 0x000fe400078feaff */
[----:B------:R-:W-:Y:S01]  /*2a50*/  LOP3.LUT R15, R18, 0x10, RZ, 0xfc, !PT ;  /* 0x00000010120f7812 */ /* 0x000fe200078efcff */
[----:B------:R-:W-:Y:S01]  /*2a60*/  VIADD R25, R22, UR4 ;  /* 0x0000000416197c36 */ /* 0x000fe20008000000 */
[----:B------:R-:W-:Y:S01]  /*2a70*/  SHF.R.U32.HI R22, RZ, 0x1f, R19 ;  /* 0x0000001fff167819 */ /* 0x000fe20000011613 */
[----:B------:R-:W-:Y:S01]  /*2a80*/  VIADD R33, R28, UR4 ;  /* 0x000000041c217c36 */ /* 0x000fe20008000000 */
[----:B------:R0:W-:Y:S01]  /*2a90*/  @P2 STG.E desc[UR6][R6.64], R27 ;  /* 0x0000001b06002986 */ /* 0x0001e2000c101906 */
[C---:B------:R-:W-:Y:S01]  /*2aa0*/  IMAD R31, R24.reuse, 0x4, R23 ;  /* 0x00000004181f7824 */ /* 0x040fe200078e0217 */
[----:B------:R-:W-:Y:S01]  /*2ab0*/  LEA.HI.SX32 R22, R19, R22, 0x1d ;  /* 0x0000001613167211 */ /* 0x000fe200078feaff */
[----:B------:R-:W-:Y:S01]  /*2ac0*/  IMAD R32, R24, 0x4, R25 ;  /* 0x0000000418207824 */ /* 0x000fe200078e0219 */
[----:B------:R-:W-:Y:S01]  /*2ad0*/  LOP3.LUT R14, R18, 0xc, RZ, 0xfc, !PT ;  /* 0x0000000c120e7812 */ /* 0x000fe200078efcff */
[----:B------:R-:W-:Y:S01]  /*2ae0*/  IMAD R34, R24, 0x4, R29 ;  /* 0x0000000418227824 */ /* 0x000fe200078e021d */
[----:B------:R-:W-:Y:S01]  /*2af0*/  ISETP.LT.AND P2, PT, R12, 0x64, !P1 ;  /* 0x000000640c00780c */ /* 0x000fe20004f41270 */
[----:B------:R-:W-:Y:S01]  /*2b00*/  IMAD R36, R24, 0x4, R33 ;  /* 0x0000000418247824 */ /* 0x000fe200078e0221 */
[----:B------:R-:W-:Y:S01]  /*2b10*/  LOP3.LUT R19, R18, 0x14, RZ, 0xfc, !PT ;  /* 0x0000001412137812 */ /* 0x000fe200078efcff */
[----:B------:R-:W-:Y:S01]  /*2b20*/  IMAD R38, R24, 0x4, R35 ;  /* 0x0000000418267824 */ /* 0x000fe200078e0223 */
[----:B------:R1:W2:Y:S01]  /*2b30*/  LDS R29, [R26+0x200] ;  /* 0x000200001a1d7984 */ /* 0x0002a20000000800 */
[----:B------:R-:W-:Y:S01]  /*2b40*/  IMAD R12, R21, -0x19, R12 ;  /* 0xffffffe7150c7824 */ /* 0x000fe200078e020c */
[----:B------:R-:W-:Y:S01]  /*2b50*/  SEL R28, R20, 0x8, P3 ;  /* 0x00000008141c7807 */ /* 0x000fe20001800000 */
[----:B------:R-:W-:Y:S01]  /*2b60*/  IMAD.HI R24, R15, 0x51eb851f, RZ ;  /* 0x51eb851f0f187827 */ /* 0x000fe200078e02ff */
[----:B------:R-:W-:Y:S01]  /*2b70*/  LDS R31, [R31+0x600] ;  /* 0x000600001f1f7984 */ /* 0x000fe20000000800 */
[----:B------:R-:W-:Y:S01]  /*2b80*/  SEL R10, R10, 0x8, P5 ;  /* 0x000000080a0a7807 */ /* 0x000fe20002800000 */
[----:B------:R-:W-:Y:S01]  /*2b90*/  ULDC.64 UR4, c[0x0][0x220] ;  /* 0x0000880000047ab9 */ /* 0x000fe20000000a00 */
[----:B------:R-:W-:Y:S01]  /*2ba0*/  IMAD.HI R23, R14, 0x51eb851f, RZ ;  /* 0x51eb851f0e177827 */ /* 0x000fe200078e02ff */
[----:B0-----:R-:W-:Y:S01]  /*2bb0*/  SHF.R.U32.HI R7, RZ, 0x1f, R24 ;  /* 0x0000001fff077819 */ /* 0x001fe20000011618 */
[----:B------:R-:W-:Y:S02]  /*2bc0*/  LDS R33, [R32+0x800] ;  /* 0x0008000020217984 */ /* 0x000fe40000000800 */
[----:B------:R-:W-:Y:S01]  /*2bd0*/  IMAD R27, R21, 0x2580, R12 ;  /* 0x00002580151b7824 */ /* 0x000fe200078e020c */
[----:B------:R-:W-:Y:S01]  /*2be0*/  LOP3.LUT R12, R18, 0x18, RZ, 0xfc, !PT ;  /* 0x00000018120c7812 */ /* 0x000fe200078efcff */
[----:B------:R-:W-:Y:S01]  /*2bf0*/  IMAD.HI R25, R19, 0x51eb851f, RZ ;  /* 0x51eb851f13197827 */ /* 0x000fe200078e02ff */
[----:B------:R-:W-:Y:S01]  /*2c00*/  SHF.R.U32.HI R20, RZ, 0x1f, R23 ;  /* 0x0000001fff147819 */ /* 0x000fe20000011617 */
[----:B------:R-:W-:Y:S01]  /*2c10*/  LDS R35, [R34+0xa00] ;  /* 0x000a000022237984 */ /* 0x000fe20000000800 */
[----:B------:R-:W-:Y:S01]  /*2c20*/  LEA.HI.SX32 R24, R24, R7, 0x1d ;  /* 0x0000000718187211 */ /* 0x000fe200078feaff */
[----:B------:R-:W-:Y:S01]  /*2c30*/  IMAD.HI R7, R12, 0x51eb851f, RZ ;  /* 0x51eb851f0c077827 */ /* 0x000fe200078e02ff */
[----:B------:R-:W-:Y:S01]  /*2c40*/  SHF.R.U32.HI R6, RZ, 0x1f, R25 ;  /* 0x0000001fff067819 */ /* 0x000fe20000011619 */
[----:B------:R-:W-:Y:S01]  /*2c50*/  LDS R37, [R36+0xc00] ;  /* 0x000c000024257984 */ /* 0x000fe20000000800 */
[----:B------:R-:W-:-:S02]  /*2c60*/  LEA.HI.SX32 R23, R23, R20, 0x1d ;  /* 0x0000001417177211 */ /* 0x000fc400078feaff */
[----:B------:R-:W-:Y:S01]  /*2c70*/  LEA.HI.SX32 R20, R25, R6, 0x1d ;  /* 0x0000000619147211 */ /* 0x000fe200078feaff */
[----:B------:R-:W-:Y:S01]  /*2c80*/  LDS R39, [R38+0xe00] ;  /* 0x000e000026277984 */ /* 0x000fe20000000800 */
[----:B------:R-:W-:Y:S02]  /*2c90*/  SHF.R.U32.HI R6, RZ, 0x1f, R7 ;  /* 0x0000001fff067819 */ /* 0x000fe40000011607 */
[----:B------:R-:W-:Y:S01]  /*2ca0*/  SEL R21, R17, 0x8, P4 ;  /* 0x0000000811157807 */ /* 0x000fe20002000000 */
[----:B------:R-:W-:Y:S01]  /*2cb0*/  IMAD R17, R22, -0x19, R13 ;  /* 0xffffffe716117824 */ /* 0x000fe200078e020d */
[----:B------:R-:W-:Y:S02]  /*2cc0*/  ISETP.LT.AND P4, PT, R13, 0x64, !P1 ;  /* 0x000000640d00780c */ /* 0x000fe40004f81270 */
[----:B------:R-:W-:Y:S01]  /*2cd0*/  LEA.HI.SX32 R13, R7, R6, 0x1d ;  /* 0x00000006070d7211 */ /* 0x000fe200078feaff */
[----:B------:R-:W-:Y:S02]  /*2ce0*/  IMAD R7, R0, 0x19, R27 ;  /* 0x0000001900077824 */ /* 0x000fe400078e021b */
[----:B------:R-:W0:Y:S01]  /*2cf0*/  LDS R27, [R30+0x400] ;  /* 0x000400001e1b7984 */ /* 0x000e220000000800 */
[----:B------:R-:W-:Y:S01]  /*2d00*/  LOP3.LUT R18, R18, 0x1c, RZ, 0xfc, !PT ;  /* 0x0000001c12127812 */ /* 0x000fe200078efcff */
[----:B-1----:R-:W-:Y:S01]  /*2d10*/  IMAD R26, R23, -0x19, R14 ;  /* 0xffffffe7171a7824 */ /* 0x002fe200078e020e */
[----:B------:R-:W-:-:S03]  /*2d20*/  ISETP.LT.AND P3, PT, R14, 0x64, !P1 ;  /* 0x000000640e00780c */ /* 0x000fc60004f61270 */
[----:B------:R-:W-:-:S04]  /*2d30*/  IMAD.HI R14, R18, 0x51eb851f, RZ ;  /* 0x51eb851f120e7827 */ /* 0x000fc800078e02ff */
[----:B------:R-:W-:Y:S01]  /*2d40*/  IMAD R25, R22, 0x2580, R17 ;  /* 0x0000258016197824 */ /* 0x000fe200078e0211 */
[----:B------:R-:W-:Y:S01]  /*2d50*/  SHF.R.U32.HI R17, RZ, 0x1f, R14 ;  /* 0x0000001fff117819 */ /* 0x000fe2000001160e */
[----:B------:R-:W-:Y:S01]  /*2d60*/  IMAD.WIDE R6, R7, 0x4, R2 ;  /* 0x0000000407067825 */ /* 0x000fe200078e0202 */
[----:B------:R-:W-:Y:S02]  /*2d70*/  SEL R11, R11, 0x8, P6 ;  /* 0x000000080b0b7807 */ /* 0x000fe40003000000 */
[----:B------:R-:W-:Y:S02]  /*2d80*/  LEA.HI.SX32 R17, R14, R17, 0x1d ;  /* 0x000000110e117211 */ /* 0x000fe400078feaff */
[----:B--2---:R1:W-:Y:S01]  /*2d90*/  @P2 STG.E desc[UR6][R6.64], R29 ;  /* 0x0000001d06002986 */ /* 0x0043e2000c101906 */
[----:B------:R-:W-:Y:S02]  /*2da0*/  ISETP.LT.AND P2, PT, R15, 0x64, !P1 ;  /* 0x000000640f00780c */ /* 0x000fe40004f41270 */
[----:B------:R-:W-:-:S02]  /*2db0*/  ISETP.LT.AND P5, PT, R19, 0x64, !P1 ;  /* 0x000000641300780c */ /* 0x000fc40004fa1270 */
[----:B------:R-:W-:Y:S01]  /*2dc0*/  ISETP.LT.AND P6, PT, R12, 0x64, !P1 ;  /* 0x000000640c00780c */ /* 0x000fe20004fc1270 */
[----:B------:R-:W-:Y:S01]  /*2dd0*/  IMAD R15, R24, -0x19, R15 ;  /* 0xffffffe7180f7824 */ /* 0x000fe200078e020f */
[----:B------:R-:W-:Y:S01]  /*2de0*/  ISETP.LT.AND P1, PT, R18, 0x64, !P1 ;  /* 0x000000641200780c */ /* 0x000fe20004f21270 */
[----:B------:R-:W-:Y:S02]  /*2df0*/  IMAD R19, R20, -0x19, R19 ;  /* 0xffffffe714137824 */ /* 0x000fe400078e0213 */
[----:B------:R-:W-:Y:S02]  /*2e00*/  IMAD R12, R13, -0x19, R12 ;  /* 0xffffffe70d0c7824 */ /* 0x000fe400078e020c */
[----:B------:R-:W-:Y:S02]  /*2e10*/  IMAD R18, R17, -0x19, R18 ;  /* 0xffffffe711127824 */ /* 0x000fe400078e0212 */
[----:B------:R-:W-:Y:S02]  /*2e20*/  IMAD R23, R23, 0x2580, R26 ;  /* 0x0000258017177824 */ /* 0x000fe400078e021a */
[----:B------:R-:W-:-:S02]  /*2e30*/  IMAD R15, R24, 0x2580, R15 ;  /* 0x00002580180f7824 */ /* 0x000fc400078e020f */
[----:B------:R-:W-:Y:S02]  /*2e40*/  IMAD R19, R20, 0x2580, R19 ;  /* 0x0000258014137824 */ /* 0x000fe400078e0213 */
[----:B------:R-:W-:Y:S02]  /*2e50*/  IMAD R13, R13, 0x2580, R12 ;  /* 0x000025800d0d7824 */ /* 0x000fe400078e020c */
[----:B------:R-:W-:Y:S02]  /*2e60*/  IMAD R17, R17, 0x2580, R18 ;  /* 0x0000258011117824 */ /* 0x000fe400078e0212 */
[C---:B------:R-:W-:Y:S02]  /*2e70*/  IMAD R25, R0.reuse, 0x19, R25 ;  /* 0x0000001900197824 */ /* 0x040fe400078e0219 */
[C---:B-1----:R-:W-:Y:S02]  /*2e80*/  IMAD R7, R0.reuse, 0x19, R23 ;  /* 0x0000001900077824 */ /* 0x042fe400078e0217 */
[----:B------:R-:W-:-:S02]  /*2e90*/  IMAD R15, R0, 0x19, R15 ;  /* 0x00000019000f7824 */ /* 0x000fc400078e020f */
[C---:B------:R-:W-:Y:S02]  /*2ea0*/  IMAD R19, R0.reuse, 0x19, R19 ;  /* 0x0000001900137824 */ /* 0x040fe400078e0213 */
[C---:B------:R-:W-:Y:S02]  /*2eb0*/  IMAD R13, R0.reuse, 0x19, R13 ;  /* 0x00000019000d7824 */ /* 0x040fe400078e020d */
[----:B------:R-:W-:Y:S01]  /*2ec0*/  IMAD R23, R0, 0x19, R17 ;  /* 0x0000001900177824 */ /* 0x000fe200078e0211 */
[----:B------:R-:W-:Y:S01]  /*2ed0*/  PRMT R0, R4, 0x3340, R5 ;  /* 0x0000334004007816 */ /* 0x000fe20000000005 */
[----:B------:R-:W-:Y:S01]  /*2ee0*/  IMAD.WIDE R4, R25, 0x4, R2 ;  /* 0x0000000419047825 */ /* 0x000fe200078e0202 */
[----:B------:R-:W-:-:S03]  /*2ef0*/  PRMT R17, R8, 0x3340, R9 ;  /* 0x0000334008117816 */ /* 0x000fc60000000009 */
[----:B------:R-:W-:Y:S01]  /*2f00*/  IMAD.WIDE R6, R7, 0x4, R2 ;  /* 0x0000000407067825 */ /* 0x000fe200078e0202 */
[----:B------:R-:W-:-:S03]  /*2f10*/  PRMT R21, R10, 0x3340, R21 ;  /* 0x000033400a157816 */ /* 0x000fc60000000015 */
[----:B------:R-:W-:Y:S01]  /*2f20*/  IMAD.WIDE R8, R15, 0x4, R2 ;  /* 0x000000040f087825 */ /* 0x000fe200078e0202 */
[----:B------:R-:W-:Y:S01]  /*2f30*/  PRMT R28, R28, 0x3340, R11 ;  /* 0x000033401c1c7816 */ /* 0x000fe2000000000b */
[----:B0-----:R0:W-:Y:S02]  /*2f40*/  @P4 STG.E desc[UR6][R4.64], R27 ;  /* 0x0000001b04004986 */ /* 0x0011e4000c101906 */
[--C-:B------:R-:W-:Y:S02]  /*2f50*/  IMAD.WIDE R10, R19, 0x4, R2.reuse ;  /* 0x00000004130a7825 */ /* 0x100fe400078e0202 */
[----:B------:R0:W-:Y:S02]  /*2f60*/  @P3 STG.E desc[UR6][R6.64], R31 ;  /* 0x0000001f06003986 */ /* 0x0001e4000c101906 */
[--C-:B------:R-:W-:Y:S02]  /*2f70*/  IMAD.WIDE R12, R13, 0x4, R2.reuse ;  /* 0x000000040d0c7825 */ /* 0x100fe400078e0202 */
[----:B------:R0:W-:Y:S01]  /*2f80*/  @P2 STG.E desc[UR6][R8.64], R33 ;  /* 0x0000002108002986 */ /* 0x0001e2000c101906 */
[----:B------:R-:W-:Y:S01]  /*2f90*/  IADD3 R14, P2, R16, UR4, RZ ;  /* 0x00000004100e7c10 */ /* 0x000fe2000ff5e0ff */
[----:B------:R-:W-:-:S02]  /*2fa0*/  IMAD.WIDE R2, R23, 0x4, R2 ;  /* 0x0000000417027825 */ /* 0x000fc400078e0202 */
[----:B------:R0:W-:Y:S01]  /*2fb0*/  @P5 STG.E desc[UR6][R10.64], R35 ;  /* 0x000000230a005986 */ /* 0x0001e2000c101906 */
[----:B------:R-:W-:-:S03]  /*2fc0*/  LEA.HI.X.SX32 R15, R16, UR5, 0x1, P2 ;  /* 0x00000005100f7c11 */ /* 0x000fc600090f0eff */
[----:B------:R0:W-:Y:S01]  /*2fd0*/  @P6 STG.E desc[UR6][R12.64], R37 ;  /* 0x000000250c006986 */ /* 0x0001e2000c101906 */
[----:B------:R-:W-:-:S03]  /*2fe0*/  PRMT R20, R17, 0x5410, R0 ;  /* 0x0000541011147816 */ /* 0x000fc60000000000 */
[----:B------:R0:W-:Y:S01]  /*2ff0*/  @P1 STG.E desc[UR6][R2.64], R39 ;  /* 0x0000002702001986 */ /* 0x0001e2000c101906 */
[----:B------:R-:W-:Y:S01]  /*3000*/  PRMT R21, R21, 0x5410, R28 ;  /* 0x0000541015157816 */ /* 0x000fe2000000001c */
[----:B0-----:R-:W-:Y:S06]  /*3010*/  @!P0 EXIT ;  /* 0x000000000000894d */ /* 0x001fec0003800000 */
[----:B------:R-:W-:Y:S01]  /*3020*/  STG.E.64 desc[UR6][R14.64], R20 ;  /* 0x000000140e007986 */ /* 0x000fe2000c101b06 */
[----:B------:R-:W-:Y:S05]  /*3030*/  EXIT ;  /* 0x000000000000794d */ /* 0x000fea0003800000 */
.L_x_0:
[----:B------:R-:W-:-:S00]  /*3040*/  BRA `(.L_x_0) ;  /* 0xfffffffc00fc7947 */ /* 0x000fc0000383ffff */
[----:B------:R-:W-:-:S00]  /*3050*/  NOP ;  /* 0x0000000000007918 */ /* 0x000fc00000000000 */
        /* <DEDUP_REMOVED lines=10> */
.L_x_1:


//--------------------- .nv.shared.triton_poi_fused_max_pool2d_with_indices_15 --------------------------
	.section	.nv.shared.triton_poi_fused_max_pool2d_with_indices_15,"aw",@nobits
	.sectionflags	@""
	.align	16
	.zero		1024


//--------------------- .nv.constant0.triton_poi_fused_max_pool2d_with_indices_15 --------------------------
	.section	.nv.constant0.triton_poi_fused_max_pool2d_with_indices_15,"a",@progbits
	.sectionflags	@""
	.align	4
.nv.constant0.triton_poi_fused_max_pool2d_with_indices_15:
	.zero		560
